//
// Generated by NVIDIA NVVM Compiler
//
// Compiler Build ID: CL-36424714
// Cuda compilation tools, release 13.0, V13.0.88
// Based on NVVM 20.0.0
//

.version 9.0
.target sm_100
.address_size 64

	// .globl	_ZN4slap21bilinearInterpolationEPdS0_S0_S0_S0_PidPfS2_
.func  (.param .align 16 .b8 func_retval0[16]) __internal_trig_reduction_slowpathd
(
	.param .b64 __internal_trig_reduction_slowpathd_param_0
)
;
.global .align 8 .b8 __cudart_i2opi_d[144] = {8, 93, 141, 31, 177, 95, 251, 107, 234, 146, 82, 138, 247, 57, 7, 61, 123, 241, 229, 235, 199, 186, 39, 117, 45, 234, 95, 158, 102, 63, 70, 79, 183, 9, 203, 39, 207, 126, 54, 109, 31, 109, 10, 90, 139, 17, 47, 239, 15, 152, 5, 222, 255, 151, 248, 31, 59, 40, 249, 189, 139, 95, 132, 156, 244, 57, 83, 131, 57, 214, 145, 57, 65, 126, 95, 180, 38, 112, 156, 233, 132, 68, 187, 46, 245, 53, 130, 232, 62, 167, 41, 177, 28, 235, 29, 254, 28, 146, 209, 9, 234, 46, 73, 6, 224, 210, 77, 66, 58, 110, 36, 183, 97, 197, 187, 222, 171, 99, 81, 254, 65, 144, 67, 60, 153, 149, 98, 219, 192, 221, 52, 245, 209, 87, 39, 252, 41, 21, 68, 78, 110, 131, 249, 162};
.global .align 16 .b8 __cudart_sin_cos_coeffs[128] = {70, 210, 176, 44, 241, 229, 90, 190, 146, 227, 172, 105, 227, 29, 199, 62, 161, 98, 219, 25, 160, 1, 42, 191, 24, 8, 17, 17, 17, 17, 129, 63, 84, 85, 85, 85, 85, 85, 197, 191, 0, 0, 0, 0, 0, 0, 0, 0, 0, 0, 0, 0, 0, 0, 0, 0, 100, 129, 253, 32, 131, 255, 168, 189, 40, 133, 239, 193, 167, 238, 33, 62, 217, 230, 6, 142, 79, 126, 146, 190, 233, 188, 221, 25, 160, 1, 250, 62, 71, 93, 193, 22, 108, 193, 86, 191, 81, 85, 85, 85, 85, 85, 165, 63, 0, 0, 0, 0, 0, 0, 224, 191, 0, 0, 0, 0, 0, 0, 240, 63};

.visible .entry _ZN4slap21bilinearInterpolationEPdS0_S0_S0_S0_PidPfS2_(
	.param .u64 .ptr .align 1 _ZN4slap21bilinearInterpolationEPdS0_S0_S0_S0_PidPfS2__param_0,
	.param .u64 .ptr .align 1 _ZN4slap21bilinearInterpolationEPdS0_S0_S0_S0_PidPfS2__param_1,
	.param .u64 .ptr .align 1 _ZN4slap21bilinearInterpolationEPdS0_S0_S0_S0_PidPfS2__param_2,
	.param .u64 .ptr .align 1 _ZN4slap21bilinearInterpolationEPdS0_S0_S0_S0_PidPfS2__param_3,
	.param .u64 .ptr .align 1 _ZN4slap21bilinearInterpolationEPdS0_S0_S0_S0_PidPfS2__param_4,
	.param .u64 .ptr .align 1 _ZN4slap21bilinearInterpolationEPdS0_S0_S0_S0_PidPfS2__param_5,
	.param .f64 _ZN4slap21bilinearInterpolationEPdS0_S0_S0_S0_PidPfS2__param_6,
	.param .u64 .ptr .align 1 _ZN4slap21bilinearInterpolationEPdS0_S0_S0_S0_PidPfS2__param_7,
	.param .u64 .ptr .align 1 _ZN4slap21bilinearInterpolationEPdS0_S0_S0_S0_PidPfS2__param_8
)
{
	.reg .pred 	%p<29>;
	.reg .b32 	%r<80>;
	.reg .b32 	%f<6>;
	.reg .b64 	%rd<54>;
	.reg .b64 	%fd<158>;

	ld.param.u64 	%rd7, [_ZN4slap21bilinearInterpolationEPdS0_S0_S0_S0_PidPfS2__param_0];
	ld.param.u64 	%rd8, [_ZN4slap21bilinearInterpolationEPdS0_S0_S0_S0_PidPfS2__param_1];
	ld.param.u64 	%rd5, [_ZN4slap21bilinearInterpolationEPdS0_S0_S0_S0_PidPfS2__param_3];
	ld.param.u64 	%rd6, [_ZN4slap21bilinearInterpolationEPdS0_S0_S0_S0_PidPfS2__param_4];
	ld.param.u64 	%rd9, [_ZN4slap21bilinearInterpolationEPdS0_S0_S0_S0_PidPfS2__param_5];
	ld.param.f64 	%fd35, [_ZN4slap21bilinearInterpolationEPdS0_S0_S0_S0_PidPfS2__param_6];
	ld.param.u64 	%rd10, [_ZN4slap21bilinearInterpolationEPdS0_S0_S0_S0_PidPfS2__param_7];
	ld.param.u64 	%rd11, [_ZN4slap21bilinearInterpolationEPdS0_S0_S0_S0_PidPfS2__param_8];
	cvta.to.global.u64 	%rd1, %rd11;
	cvta.to.global.u64 	%rd2, %rd10;
	cvta.to.global.u64 	%rd12, %rd8;
	cvta.to.global.u64 	%rd13, %rd7;
	cvta.to.global.u64 	%rd3, %rd9;
	ld.global.u32 	%r22, [%rd3];
	ld.global.u32 	%r23, [%rd3+4];
	ld.global.u32 	%r1, [%rd3+8];
	ld.global.u32 	%r25, [%rd3+16];
	ld.global.u32 	%r26, [%rd3+20];
	mov.u32 	%r27, %tid.x;
	mov.u32 	%r28, %ntid.x;
	mov.u32 	%r29, %ctaid.x;
	mad.lo.s32 	%r30, %r28, %r29, %r27;
	mov.u32 	%r31, %tid.y;
	mov.u32 	%r32, %ntid.y;
	mov.u32 	%r33, %ctaid.y;
	mad.lo.s32 	%r34, %r32, %r33, %r31;
	mad.lo.s32 	%r2, %r22, %r34, %r30;
	mul.wide.s32 	%rd14, %r2, 8;
	add.s64 	%rd15, %rd13, %rd14;
	ld.global.f64 	%fd1, [%rd15];
	add.s64 	%rd16, %rd12, %rd14;
	ld.global.f64 	%fd2, [%rd16];
	ld.global.u32 	%r36, [%rd3+32];
	add.s32 	%r37, %r26, %r34;
	ld.global.u32 	%r38, [%rd3+36];
	sub.s32 	%r39, %r37, %r38;
	ld.global.u32 	%r40, [%rd3+28];
	ld.global.u32 	%r41, [%rd3+24];
	add.s32 	%r42, %r25, %r30;
	sub.s32 	%r43, %r42, %r36;
	add.s32 	%r44, %r43, %r41;
	mad.lo.s32 	%r3, %r39, %r40, %r44;
	setp.ge.s32 	%p1, %r30, %r22;
	setp.ge.s32 	%p2, %r34, %r23;
	or.pred  	%p3, %p1, %p2;
	@%p3 bra 	$L__BB0_22;
	ld.global.u32 	%r4, [%rd3+12];
	ld.global.u32 	%r5, [%rd3+40];
	ld.global.u32 	%r6, [%rd3+44];
	ld.global.u32 	%r7, [%rd3+48];
	ld.global.u32 	%r8, [%rd3+52];
	ld.global.u32 	%r9, [%rd3+56];
	setp.eq.f64 	%p4, %fd1, %fd35;
	setp.eq.f64 	%p5, %fd2, %fd35;
	and.pred  	%p6, %p4, %p5;
	@%p6 bra 	$L__BB0_3;
	cvt.rn.f64.s32 	%fd36, %r8;
	setp.ge.f64 	%p7, %fd2, %fd36;
	cvt.rn.f64.s32 	%fd37, %r9;
	setp.lt.f64 	%p8, %fd2, %fd37;
	and.pred  	%p9, %p7, %p8;
	@%p9 bra 	$L__BB0_4;
$L__BB0_3:
	cvt.rn.f32.f64 	%f5, %fd35;
	mul.wide.s32 	%rd50, %r2, 4;
	add.s64 	%rd51, %rd2, %rd50;
	st.global.f32 	[%rd51], %f5;
	add.s64 	%rd52, %rd1, %rd50;
	st.global.f32 	[%rd52], %f5;
	bra.uni 	$L__BB0_22;
$L__BB0_4:
	cvt.rn.f64.s32 	%fd39, %r5;
	sub.f64 	%fd40, %fd1, %fd39;
	add.f64 	%fd41, %fd40, 0d3FE0000000000000;
	cvt.rn.f64.s32 	%fd42, %r6;
	sub.f64 	%fd43, %fd2, %fd42;
	add.f64 	%fd44, %fd43, 0d3FE0000000000000;
	cvt.rzi.s32.f64 	%r10, %fd41;
	cvt.rzi.s32.f64 	%r11, %fd44;
	cvt.rn.f64.s32 	%fd45, %r10;
	add.f64 	%fd46, %fd45, 0d3FE0000000000000;
	sub.f64 	%fd151, %fd41, %fd46;
	cvt.rn.f64.s32 	%fd47, %r11;
	add.f64 	%fd48, %fd47, 0d3FE0000000000000;
	sub.f64 	%fd154, %fd44, %fd48;
	add.s32 	%r12, %r1, -1;
	setp.ltu.f64 	%p10, %fd151, 0d0000000000000000;
	@%p10 bra 	$L__BB0_6;
	add.s32 	%r45, %r10, 1;
	setp.lt.s32 	%p11, %r10, 0;
	min.s32 	%r46, %r10, %r12;
	cvt.rn.f64.s32 	%fd49, %r46;
	selp.f64 	%fd149, 0d0000000000000000, %fd49, %p11;
	setp.lt.s32 	%p12, %r10, -1;
	min.s32 	%r47, %r45, %r12;
	cvt.rn.f64.s32 	%fd50, %r47;
	selp.f64 	%fd150, 0d0000000000000000, %fd50, %p12;
	bra.uni 	$L__BB0_7;
$L__BB0_6:
	add.s32 	%r48, %r10, -1;
	setp.lt.s32 	%p13, %r10, 1;
	min.s32 	%r49, %r48, %r12;
	cvt.rn.f64.s32 	%fd51, %r49;
	selp.f64 	%fd149, 0d0000000000000000, %fd51, %p13;
	setp.lt.s32 	%p14, %r10, 0;
	min.s32 	%r50, %r10, %r12;
	cvt.rn.f64.s32 	%fd52, %r50;
	selp.f64 	%fd150, 0d0000000000000000, %fd52, %p14;
	add.f64 	%fd151, %fd151, 0d3FF0000000000000;
$L__BB0_7:
	add.s32 	%r13, %r4, -1;
	setp.ltu.f64 	%p15, %fd154, 0d0000000000000000;
	@%p15 bra 	$L__BB0_9;
	add.s32 	%r51, %r11, 1;
	setp.lt.s32 	%p16, %r11, 0;
	min.s32 	%r52, %r11, %r13;
	cvt.rn.f64.s32 	%fd53, %r52;
	selp.f64 	%fd153, 0d0000000000000000, %fd53, %p16;
	setp.lt.s32 	%p17, %r11, -1;
	min.s32 	%r53, %r51, %r13;
	cvt.rn.f64.s32 	%fd54, %r53;
	selp.f64 	%fd152, 0d0000000000000000, %fd54, %p17;
	bra.uni 	$L__BB0_10;
$L__BB0_9:
	add.s32 	%r54, %r11, -1;
	setp.lt.s32 	%p18, %r11, 1;
	min.s32 	%r55, %r54, %r13;
	cvt.rn.f64.s32 	%fd55, %r55;
	selp.f64 	%fd153, 0d0000000000000000, %fd55, %p18;
	setp.lt.s32 	%p19, %r11, 0;
	min.s32 	%r56, %r11, %r13;
	cvt.rn.f64.s32 	%fd56, %r56;
	selp.f64 	%fd152, 0d0000000000000000, %fd56, %p19;
	add.f64 	%fd154, %fd154, 0d3FF0000000000000;
$L__BB0_10:
	ld.param.u64 	%rd53, [_ZN4slap21bilinearInterpolationEPdS0_S0_S0_S0_PidPfS2__param_2];
	cvta.to.global.u64 	%rd17, %rd53;
	cvta.to.global.u64 	%rd18, %rd5;
	cvta.to.global.u64 	%rd19, %rd6;
	cvt.rzi.s32.f64 	%r57, %fd149;
	cvt.rzi.s32.f64 	%r58, %fd150;
	cvt.rzi.s32.f64 	%r59, %fd153;
	cvt.rzi.s32.f64 	%r60, %fd152;
	mul.lo.s32 	%r61, %r59, %r1;
	add.s32 	%r62, %r61, %r57;
	mul.wide.s32 	%rd20, %r62, 8;
	add.s64 	%rd21, %rd17, %rd20;
	ld.global.f64 	%fd57, [%rd21];
	add.s32 	%r63, %r61, %r58;
	mul.wide.s32 	%rd22, %r63, 8;
	add.s64 	%rd23, %rd17, %rd22;
	ld.global.f64 	%fd58, [%rd23];
	mul.lo.s32 	%r64, %r60, %r1;
	add.s32 	%r65, %r64, %r57;
	mul.wide.s32 	%rd24, %r65, 8;
	add.s64 	%rd25, %rd17, %rd24;
	ld.global.f64 	%fd59, [%rd25];
	add.s32 	%r66, %r64, %r58;
	mul.wide.s32 	%rd26, %r66, 8;
	add.s64 	%rd27, %rd17, %rd26;
	ld.global.f64 	%fd60, [%rd27];
	mov.f64 	%fd61, 0d3FF0000000000000;
	sub.f64 	%fd62, %fd61, %fd151;
	mul.f64 	%fd63, %fd62, %fd57;
	sub.f64 	%fd64, %fd61, %fd154;
	mul.f64 	%fd65, %fd151, %fd58;
	mul.f64 	%fd66, %fd64, %fd65;
	fma.rn.f64 	%fd67, %fd64, %fd63, %fd66;
	mul.f64 	%fd68, %fd62, %fd59;
	fma.rn.f64 	%fd69, %fd154, %fd68, %fd67;
	mul.f64 	%fd70, %fd151, %fd60;
	fma.rn.f64 	%fd21, %fd154, %fd70, %fd69;
	add.s64 	%rd28, %rd18, %rd20;
	ld.global.f64 	%fd71, [%rd28];
	add.s64 	%rd29, %rd18, %rd22;
	ld.global.f64 	%fd72, [%rd29];
	add.s64 	%rd30, %rd18, %rd24;
	ld.global.f64 	%fd73, [%rd30];
	add.s64 	%rd31, %rd18, %rd26;
	ld.global.f64 	%fd74, [%rd31];
	mul.f64 	%fd75, %fd62, %fd71;
	mul.f64 	%fd76, %fd151, %fd72;
	mul.f64 	%fd77, %fd64, %fd76;
	fma.rn.f64 	%fd78, %fd64, %fd75, %fd77;
	mul.f64 	%fd79, %fd62, %fd73;
	fma.rn.f64 	%fd80, %fd154, %fd79, %fd78;
	mul.f64 	%fd81, %fd151, %fd74;
	fma.rn.f64 	%fd22, %fd154, %fd81, %fd80;
	add.s64 	%rd32, %rd19, %rd20;
	ld.global.f64 	%fd82, [%rd32];
	add.s64 	%rd33, %rd19, %rd22;
	ld.global.f64 	%fd83, [%rd33];
	add.s64 	%rd34, %rd19, %rd24;
	ld.global.f64 	%fd84, [%rd34];
	add.s64 	%rd35, %rd19, %rd26;
	ld.global.f64 	%fd85, [%rd35];
	mul.f64 	%fd86, %fd62, %fd82;
	mul.f64 	%fd87, %fd151, %fd83;
	mul.f64 	%fd88, %fd64, %fd87;
	fma.rn.f64 	%fd89, %fd64, %fd86, %fd88;
	mul.f64 	%fd90, %fd62, %fd84;
	fma.rn.f64 	%fd91, %fd154, %fd90, %fd89;
	mul.f64 	%fd92, %fd151, %fd85;
	fma.rn.f64 	%fd23, %fd154, %fd92, %fd91;
	setp.ne.s32 	%p20, %r7, 0;
	@%p20 bra 	$L__BB0_21;
	abs.f64 	%fd24, %fd21;
	setp.neu.f64 	%p21, %fd24, 0d7FF0000000000000;
	@%p21 bra 	$L__BB0_13;
	mov.f64 	%fd98, 0d0000000000000000;
	mul.rn.f64 	%fd156, %fd21, %fd98;
	mov.b32 	%r78, 1;
	bra.uni 	$L__BB0_16;
$L__BB0_13:
	mul.f64 	%fd93, %fd21, 0d3FE45F306DC9C883;
	cvt.rni.s32.f64 	%r77, %fd93;
	cvt.rn.f64.s32 	%fd94, %r77;
	fma.rn.f64 	%fd95, %fd94, 0dBFF921FB54442D18, %fd21;
	fma.rn.f64 	%fd96, %fd94, 0dBC91A62633145C00, %fd95;
	fma.rn.f64 	%fd156, %fd94, 0dB97B839A252049C0, %fd96;
	setp.ltu.f64 	%p22, %fd24, 0d41E0000000000000;
	@%p22 bra 	$L__BB0_15;
	{ // callseq 0, 0
	.param .b64 param0;
	st.param.f64 	[param0], %fd21;
	.param .align 16 .b8 retval0[16];
	call.uni (retval0), 
	__internal_trig_reduction_slowpathd, 
	(
	param0
	);
	ld.param.f64 	%fd156, [retval0];
	ld.param.b32 	%r77, [retval0+8];
	} // callseq 0
$L__BB0_15:
	add.s32 	%r78, %r77, 1;
$L__BB0_16:
	setp.neu.f64 	%p23, %fd24, 0d7FF0000000000000;
	shl.b32 	%r69, %r78, 6;
	cvt.u64.u32 	%rd39, %r69;
	and.b64  	%rd40, %rd39, 64;
	mov.u64 	%rd41, __cudart_sin_cos_coeffs;
	add.s64 	%rd42, %rd41, %rd40;
	mul.rn.f64 	%fd99, %fd156, %fd156;
	and.b32  	%r70, %r78, 1;
	setp.eq.b32 	%p24, %r70, 1;
	selp.f64 	%fd100, 0dBDA8FF8320FD8164, 0d3DE5DB65F9785EBA, %p24;
	ld.global.nc.v2.f64 	{%fd101, %fd102}, [%rd42];
	fma.rn.f64 	%fd103, %fd100, %fd99, %fd101;
	fma.rn.f64 	%fd104, %fd103, %fd99, %fd102;
	ld.global.nc.v2.f64 	{%fd105, %fd106}, [%rd42+16];
	fma.rn.f64 	%fd107, %fd104, %fd99, %fd105;
	fma.rn.f64 	%fd108, %fd107, %fd99, %fd106;
	ld.global.nc.v2.f64 	{%fd109, %fd110}, [%rd42+32];
	fma.rn.f64 	%fd111, %fd108, %fd99, %fd109;
	fma.rn.f64 	%fd112, %fd111, %fd99, %fd110;
	fma.rn.f64 	%fd113, %fd112, %fd156, %fd156;
	fma.rn.f64 	%fd114, %fd112, %fd99, 0d3FF0000000000000;
	selp.f64 	%fd115, %fd114, %fd113, %p24;
	and.b32  	%r71, %r78, 2;
	setp.eq.s32 	%p25, %r71, 0;
	mov.f64 	%fd116, 0d0000000000000000;
	sub.f64 	%fd117, %fd116, %fd115;
	selp.f64 	%fd30, %fd115, %fd117, %p25;
	@%p23 bra 	$L__BB0_18;
	mov.f64 	%fd123, 0d0000000000000000;
	mul.rn.f64 	%fd157, %fd21, %fd123;
	mov.b32 	%r79, 0;
	bra.uni 	$L__BB0_20;
$L__BB0_18:
	mul.f64 	%fd118, %fd21, 0d3FE45F306DC9C883;
	cvt.rni.s32.f64 	%r79, %fd118;
	cvt.rn.f64.s32 	%fd119, %r79;
	fma.rn.f64 	%fd120, %fd119, 0dBFF921FB54442D18, %fd21;
	fma.rn.f64 	%fd121, %fd119, 0dBC91A62633145C00, %fd120;
	fma.rn.f64 	%fd157, %fd119, 0dB97B839A252049C0, %fd121;
	setp.ltu.f64 	%p26, %fd24, 0d41E0000000000000;
	@%p26 bra 	$L__BB0_20;
	{ // callseq 1, 0
	.param .b64 param0;
	st.param.f64 	[param0], %fd21;
	.param .align 16 .b8 retval0[16];
	call.uni (retval0), 
	__internal_trig_reduction_slowpathd, 
	(
	param0
	);
	ld.param.f64 	%fd157, [retval0];
	ld.param.b32 	%r79, [retval0+8];
	} // callseq 1
$L__BB0_20:
	shl.b32 	%r74, %r79, 6;
	cvt.u64.u32 	%rd43, %r74;
	and.b64  	%rd44, %rd43, 64;
	add.s64 	%rd46, %rd41, %rd44;
	mul.rn.f64 	%fd124, %fd157, %fd157;
	and.b32  	%r75, %r79, 1;
	setp.eq.b32 	%p27, %r75, 1;
	selp.f64 	%fd125, 0dBDA8FF8320FD8164, 0d3DE5DB65F9785EBA, %p27;
	ld.global.nc.v2.f64 	{%fd126, %fd127}, [%rd46];
	fma.rn.f64 	%fd128, %fd125, %fd124, %fd126;
	fma.rn.f64 	%fd129, %fd128, %fd124, %fd127;
	ld.global.nc.v2.f64 	{%fd130, %fd131}, [%rd46+16];
	fma.rn.f64 	%fd132, %fd129, %fd124, %fd130;
	fma.rn.f64 	%fd133, %fd132, %fd124, %fd131;
	ld.global.nc.v2.f64 	{%fd134, %fd135}, [%rd46+32];
	fma.rn.f64 	%fd136, %fd133, %fd124, %fd134;
	fma.rn.f64 	%fd137, %fd136, %fd124, %fd135;
	fma.rn.f64 	%fd138, %fd137, %fd157, %fd157;
	fma.rn.f64 	%fd139, %fd137, %fd124, 0d3FF0000000000000;
	selp.f64 	%fd140, %fd139, %fd138, %p27;
	and.b32  	%r76, %r79, 2;
	setp.eq.s32 	%p28, %r76, 0;
	mov.f64 	%fd141, 0d0000000000000000;
	sub.f64 	%fd142, %fd141, %fd140;
	selp.f64 	%fd143, %fd140, %fd142, %p28;
	mul.f64 	%fd144, %fd23, %fd143;
	fma.rn.f64 	%fd145, %fd22, %fd30, %fd144;
	mul.f64 	%fd146, %fd23, %fd30;
	mul.f64 	%fd147, %fd22, %fd143;
	sub.f64 	%fd148, %fd146, %fd147;
	cvt.rn.f32.f64 	%f3, %fd145;
	mul.wide.s32 	%rd47, %r3, 4;
	add.s64 	%rd48, %rd2, %rd47;
	st.global.f32 	[%rd48], %f3;
	cvt.rn.f32.f64 	%f4, %fd148;
	add.s64 	%rd49, %rd1, %rd47;
	st.global.f32 	[%rd49], %f4;
	bra.uni 	$L__BB0_22;
$L__BB0_21:
	cvt.rn.f32.f64 	%f1, %fd22;
	mul.wide.s32 	%rd36, %r3, 4;
	add.s64 	%rd37, %rd2, %rd36;
	st.global.f32 	[%rd37], %f1;
	cvt.rn.f32.f64 	%f2, %fd23;
	add.s64 	%rd38, %rd1, %rd36;
	st.global.f32 	[%rd38], %f2;
$L__BB0_22:
	ret;

}
.func  (.param .align 16 .b8 func_retval0[16]) __internal_trig_reduction_slowpathd(
	.param .b64 __internal_trig_reduction_slowpathd_param_0
)
{
	.local .align 8 .b8 	__local_depot1[40];
	.reg .b64 	%SP;
	.reg .b64 	%SPL;
	.reg .pred 	%p<10>;
	.reg .b32 	%r<47>;
	.reg .b64 	%rd<74>;
	.reg .b64 	%fd<5>;

	mov.u64 	%SPL, __local_depot1;
	ld.param.f64 	%fd4, [__internal_trig_reduction_slowpathd_param_0];
	add.u64 	%rd1, %SPL, 0;
	{
	.reg .b32 %temp; 
	mov.b64 	{%temp, %r1}, %fd4;
	}
	shr.u32 	%r2, %r1, 20;
	and.b32  	%r3, %r2, 2047;
	setp.eq.s32 	%p1, %r3, 2047;
	mov.b32 	%r46, 0;
	@%p1 bra 	$L__BB1_9;
	add.s32 	%r20, %r3, -1024;
	mov.b64 	%rd20, %fd4;
	shl.b64 	%rd2, %rd20, 11;
	shr.u32 	%r4, %r20, 6;
	sub.s32 	%r45, 15, %r4;
	sub.s32 	%r21, 19, %r4;
	setp.lt.u32 	%p2, %r20, 128;
	selp.b32 	%r6, 18, %r21, %p2;
	setp.ge.s32 	%p3, %r45, %r6;
	mov.b64 	%rd70, 0;
	@%p3 bra 	$L__BB1_4;
	add.s32 	%r23, %r6, %r4;
	neg.s32 	%r43, %r23;
	or.b64  	%rd3, %rd2, -9223372036854775808;
	mov.b64 	%rd70, 0;
	mov.b32 	%r42, 0;
	mov.u64 	%rd25, __cudart_i2opi_d;
	mov.u32 	%r44, %r45;
$L__BB1_3:
	.pragma "nounroll";
	mul.wide.s32 	%rd22, %r42, 8;
	add.s64 	%rd23, %rd1, %rd22;
	mul.wide.s32 	%rd24, %r44, 8;
	add.s64 	%rd26, %rd25, %rd24;
	ld.global.nc.u64 	%rd27, [%rd26];
	{
	.reg .u32 %r0, %r1, %r2, %r3, %alo, %ahi, %blo, %bhi, %clo, %chi;
	mov.b64 	{%alo,%ahi}, %rd27;
	mov.b64 	{%blo,%bhi}, %rd3;
	mov.b64 	{%clo,%chi}, %rd70;
	mad.lo.cc.u32 	%r0, %alo, %blo, %clo;
	madc.hi.cc.u32 	%r1, %alo, %blo, %chi;
	madc.hi.u32 	%r2, %alo, %bhi, 0;
	mad.lo.cc.u32 	%r1, %alo, %bhi, %r1;
	madc.hi.cc.u32 	%r2, %ahi, %blo, %r2;
	madc.hi.u32 	%r3, %ahi, %bhi, 0;
	mad.lo.cc.u32 	%r1, %ahi, %blo, %r1;
	madc.lo.cc.u32 	%r2, %ahi, %bhi, %r2;
	addc.u32 	%r3, %r3, 0;
	mov.b64 	%rd28, {%r0,%r1};
	mov.b64 	%rd70, {%r2,%r3};
	}
	st.local.u64 	[%rd23], %rd28;
	add.s32 	%r44, %r44, 1;
	add.s32 	%r43, %r43, 1;
	add.s32 	%r42, %r42, 1;
	setp.ne.s32 	%p4, %r43, -15;
	mov.u32 	%r45, %r6;
	@%p4 bra 	$L__BB1_3;
$L__BB1_4:
	cvt.s64.s32 	%rd29, %r45;
	cvt.u64.u32 	%rd30, %r4;
	add.s64 	%rd31, %rd30, %rd29;
	shl.b64 	%rd32, %rd31, 3;
	add.s64 	%rd33, %rd1, %rd32;
	st.local.u64 	[%rd33+-120], %rd70;
	and.b32  	%r15, %r2, 63;
	ld.local.u64 	%rd72, [%rd1+16];
	ld.local.u64 	%rd71, [%rd1+24];
	setp.eq.s32 	%p5, %r15, 0;
	@%p5 bra 	$L__BB1_6;
	shl.b64 	%rd34, %rd71, %r15;
	shr.u64 	%rd35, %rd72, 1;
	xor.b32  	%r24, %r15, 63;
	shr.u64 	%rd36, %rd35, %r24;
	or.b64  	%rd71, %rd34, %rd36;
	ld.local.u64 	%rd37, [%rd1+8];
	shl.b64 	%rd38, %rd72, %r15;
	shr.u64 	%rd39, %rd37, 1;
	shr.u64 	%rd40, %rd39, %r24;
	or.b64  	%rd72, %rd38, %rd40;
$L__BB1_6:
	and.b32  	%r25, %r1, -2147483648;
	shr.u64 	%rd41, %rd71, 62;
	cvt.u32.u64 	%r26, %rd41;
	mov.b64 	{%r27, %r28}, %rd71;
	mov.b64 	{%r29, %r30}, %rd72;
	shf.l.wrap.b32 	%r31, %r30, %r27, 2;
	shf.l.wrap.b32 	%r32, %r27, %r28, 2;
	mov.b64 	%rd42, {%r31, %r32};
	shl.b64 	%rd43, %rd72, 2;
	shr.u64 	%rd44, %rd42, 63;
	cvt.u32.u64 	%r33, %rd44;
	add.s32 	%r34, %r33, %r26;
	setp.eq.s32 	%p6, %r25, 0;
	neg.s32 	%r35, %r34;
	selp.b32 	%r46, %r34, %r35, %p6;
	setp.gt.s64 	%p7, %rd42, -1;
	mov.b64 	%rd45, 0;
	{
	.reg .u32 %r0, %r1, %r2, %r3, %a0, %a1, %a2, %a3, %b0, %b1, %b2, %b3;
	mov.b64 	{%a0,%a1}, %rd45;
	mov.b64 	{%a2,%a3}, %rd45;
	mov.b64 	{%b0,%b1}, %rd43;
	mov.b64 	{%b2,%b3}, %rd42;
	sub.cc.u32 	%r0, %a0, %b0;
	subc.cc.u32 	%r1, %a1, %b1;
	subc.cc.u32 	%r2, %a2, %b2;
	subc.u32 	%r3, %a3, %b3;
	mov.b64 	%rd46, {%r0,%r1};
	mov.b64 	%rd47, {%r2,%r3};
	}
	xor.b32  	%r36, %r25, -2147483648;
	selp.b64 	%rd73, %rd42, %rd47, %p7;
	selp.b64 	%rd14, %rd43, %rd46, %p7;
	selp.b32 	%r17, %r25, %r36, %p7;
	clz.b64 	%r37, %rd73;
	cvt.u64.u32 	%rd15, %r37;
	setp.eq.s32 	%p8, %r37, 0;
	@%p8 bra 	$L__BB1_8;
	cvt.u32.u64 	%r38, %rd15;
	and.b32  	%r39, %r38, 63;
	shl.b64 	%rd48, %rd73, %r39;
	shr.u64 	%rd49, %rd14, 1;
	not.b32 	%r40, %r38;
	and.b32  	%r41, %r40, 63;
	shr.u64 	%rd50, %rd49, %r41;
	or.b64  	%rd73, %rd48, %rd50;
$L__BB1_8:
	mov.b64 	%rd51, -3958705157555305931;
	{
	.reg .u32 %r0, %r1, %r2, %r3, %alo, %ahi, %blo, %bhi;
	mov.b64 	{%alo,%ahi}, %rd73;
	mov.b64 	{%blo,%bhi}, %rd51;
	mul.lo.u32 	%r0, %alo, %blo;
	mul.hi.u32 	%r1, %alo, %blo;
	mad.lo.cc.u32 	%r1, %alo, %bhi, %r1;
	madc.hi.u32 	%r2, %alo, %bhi, 0;
	mad.lo.cc.u32 	%r1, %ahi, %blo, %r1;
	madc.hi.cc.u32 	%r2, %ahi, %blo, %r2;
	madc.hi.u32 	%r3, %ahi, %bhi, 0;
	mad.lo.cc.u32 	%r2, %ahi, %bhi, %r2;
	addc.u32 	%r3, %r3, 0;
	mov.b64 	%rd52, {%r0,%r1};
	mov.b64 	%rd53, {%r2,%r3};
	}
	setp.gt.s64 	%p9, %rd53, 0;
	{
	.reg .u32 %r0, %r1, %r2, %r3, %a0, %a1, %a2, %a3, %b0, %b1, %b2, %b3;
	mov.b64 	{%a0,%a1}, %rd52;
	mov.b64 	{%a2,%a3}, %rd53;
	mov.b64 	{%b0,%b1}, %rd52;
	mov.b64 	{%b2,%b3}, %rd53;
	add.cc.u32 	%r0, %a0, %b0;
	addc.cc.u32 	%r1, %a1, %b1;
	addc.cc.u32 	%r2, %a2, %b2;
	addc.u32 	%r3, %a3, %b3;
	mov.b64 	%rd54, {%r0,%r1};
	mov.b64 	%rd55, {%r2,%r3};
	}
	selp.b64 	%rd56, %rd55, %rd53, %p9;
	selp.s64 	%rd57, -1, 0, %p9;
	sub.s64 	%rd58, %rd57, %rd15;
	cvt.u64.u32 	%rd59, %r17;
	shl.b64 	%rd60, %rd59, 32;
	add.s64 	%rd61, %rd56, 1;
	shr.u64 	%rd62, %rd61, 10;
	add.s64 	%rd63, %rd62, 1;
	shr.u64 	%rd64, %rd63, 1;
	shl.b64 	%rd65, %rd58, 52;
	add.s64 	%rd66, %rd65, %rd64;
	add.s64 	%rd67, %rd66, 4602678819172646912;
	or.b64  	%rd68, %rd67, %rd60;
	mov.b64 	%fd4, %rd68;
$L__BB1_9:
	st.param.f64 	[func_retval0], %fd4;
	st.param.b32 	[func_retval0+8], %r46;
	ret;

}


// ===== COMPILED SASS (sm_100) =====

	.target	sm_100

	.elftype	@"ET_EXEC"


//--------------------- .note.nv.tkinfo           --------------------------
	.section	.note.nv.tkinfo,"",@"SHT_NOTE"
	.sectionflags	@"SHF_NOTE_NV_TKINFO"
	.tkinfo
        /*0018*/ 	.word	0x00000002
        /*0030*/ 	.string	""
        /*0030*/ 	.string	"ptxas"
        /*0030*/ 	.string	"Cuda compilation tools, release 13.0, V13.0.88"
        /*0030*/ 	.string	"Build cuda_13.0.r13.0/compiler.36424714_0"
        /*0030*/ 	.string	"-arch sm_100 -m 64 "



//--------------------- .note.nv.cuinfo           --------------------------
	.section	.note.nv.cuinfo,"",@"SHT_NOTE"
	.sectionflags	@"SHF_NOTE_NV_CUINFO"
        /*0018*/ 	.short	0x0002
        /*001a*/ 	.short	0x0064
        /*001c*/ 	.short	0x0082
	.zero		2


//--------------------- .nv.info                  --------------------------
	.section	.nv.info,"",@"SHT_CUDA_INFO"
	.align	4


	//----- nvinfo : EIATTR_REGCOUNT
	.align		4
        /*0000*/ 	.byte	0x04, 0x2f
        /*0002*/ 	.short	(.L_3 - .L_2)
	.align		4
.L_2:
        /*0004*/ 	.word	index@(_ZN4slap21bilinearInterpolationEPdS0_S0_S0_S0_PidPfS2_)
        /*0008*/ 	.word	0x00000020


	//----- nvinfo : EIATTR_FRAME_SIZE
	.align		4
.L_3:
        /*000c*/ 	.byte	0x04, 0x11
        /*000e*/ 	.short	(.L_5 - .L_4)
	.align		4
.L_4:
        /*0010*/ 	.word	index@($_ZN4slap21bilinearInterpolationEPdS0_S0_S0_S0_PidPfS2_$__internal_trig_reduction_slowpathd)
        /*0014*/ 	.word	0x00000028


	//----- nvinfo : EIATTR_FRAME_SIZE
	.align		4
.L_5:
        /*0018*/ 	.byte	0x04, 0x11
        /*001a*/ 	.short	(.L_7 - .L_6)
	.align		4
.L_6:
        /*001c*/ 	.word	index@(_ZN4slap21bilinearInterpolationEPdS0_S0_S0_S0_PidPfS2_)
        /*0020*/ 	.word	0x00000028


	//----- nvinfo : EIATTR_MIN_STACK_SIZE
	.align		4
.L_7:
        /*0024*/ 	.byte	0x04, 0x12
        /*0026*/ 	.short	(.L_9 - .L_8)
	.align		4
.L_8:
        /*0028*/ 	.word	index@(_ZN4slap21bilinearInterpolationEPdS0_S0_S0_S0_PidPfS2_)
        /*002c*/ 	.word	0x00000028
.L_9:


//--------------------- .nv.compat                --------------------------
	.section	.nv.compat,"",@"SHT_CUDA_COMPAT_INFO"
	.align	4
        /*0000*/ 	.byte	0x02, 0x09, 0x00, 0x00, 0x02, 0x02, 0x01, 0x00, 0x02, 0x05, 0x05, 0x00, 0x03, 0x07, 0x01, 0x01
        /*0010*/ 	.byte	0x02, 0x03, 0x00, 0x00, 0x02, 0x06, 0x01, 0x00, 0x04, 0x0b, 0x08, 0x00, 0x01, 0x00, 0x00, 0x00
        /*0020*/ 	.byte	0x00, 0x00, 0x00, 0x00


//--------------------- .nv.info._ZN4slap21bilinearInterpolationEPdS0_S0_S0_S0_PidPfS2_ --------------------------
	.section	.nv.info._ZN4slap21bilinearInterpolationEPdS0_S0_S0_S0_PidPfS2_,"",@"SHT_CUDA_INFO"
	.sectionflags	@""
	.align	4


	//----- nvinfo : EIATTR_CUDA_API_VERSION
	.align		4
        /*0000*/ 	.byte	0x04, 0x37
        /*0002*/ 	.short	(.L_11 - .L_10)
.L_10:
        /*0004*/ 	.word	0x00000082


	//----- nvinfo : EIATTR_KPARAM_INFO
	.align		4
.L_11:
        /*0008*/ 	.byte	0x04, 0x17
        /*000a*/ 	.short	(.L_13 - .L_12)
.L_12:
        /*000c*/ 	.word	0x00000000
        /*0010*/ 	.short	0x0008
        /*0012*/ 	.short	0x0040
        /*0014*/ 	.byte	0x00, 0xf5, 0x21, 0x00


	//----- nvinfo : EIATTR_KPARAM_INFO
	.align		4
.L_13:
        /*0018*/ 	.byte	0x04, 0x17
        /*001a*/ 	.short	(.L_15 - .L_14)
.L_14:
        /*001c*/ 	.word	0x00000000
        /*0020*/ 	.short	0x0007
        /*0022*/ 	.short	0x0038
        /*0024*/ 	.byte	0x00, 0xf5, 0x21, 0x00


	//----- nvinfo : EIATTR_KPARAM_INFO
	.align		4
.L_15:
        /*0028*/ 	.byte	0x04, 0x17
        /*002a*/ 	.short	(.L_17 - .L_16)
.L_16:
        /*002c*/ 	.word	0x00000000
        /*0030*/ 	.short	0x0006
        /*0032*/ 	.short	0x0030
        /*0034*/ 	.byte	0x00, 0xf0, 0x21, 0x00


	//----- nvinfo : EIATTR_KPARAM_INFO
	.align		4
.L_17:
        /*0038*/ 	.byte	0x04, 0x17
        /*003a*/ 	.short	(.L_19 - .L_18)
.L_18:
        /*003c*/ 	.word	0x00000000
        /*0040*/ 	.short	0x0005
        /*0042*/ 	.short	0x0028
        /*0044*/ 	.byte	0x00, 0xf5, 0x21, 0x00


	//----- nvinfo : EIATTR_KPARAM_INFO
	.align		4
.L_19:
        /*0048*/ 	.byte	0x04, 0x17
        /*004a*/ 	.short	(.L_21 - .L_20)
.L_20:
        /*004c*/ 	.word	0x00000000
        /*0050*/ 	.short	0x0004
        /*0052*/ 	.short	0x0020
        /*0054*/ 	.byte	0x00, 0xf5, 0x21, 0x00


	//----- nvinfo : EIATTR_KPARAM_INFO
	.align		4
.L_21:
        /*0058*/ 	.byte	0x04, 0x17
        /*005a*/ 	.short	(.L_23 - .L_22)
.L_22:
        /*005c*/ 	.word	0x00000000
        /*0060*/ 	.short	0x0003
        /*0062*/ 	.short	0x0018
        /*0064*/ 	.byte	0x00, 0xf5, 0x21, 0x00


	//----- nvinfo : EIATTR_KPARAM_INFO
	.align		4
.L_23:
        /*0068*/ 	.byte	0x04, 0x17
        /*006a*/ 	.short	(.L_25 - .L_24)
.L_24:
        /*006c*/ 	.word	0x00000000
        /*0070*/ 	.short	0x0002
        /*0072*/ 	.short	0x0010
        /*0074*/ 	.byte	0x00, 0xf5, 0x21, 0x00


	//----- nvinfo : EIATTR_KPARAM_INFO
	.align		4
.L_25:
        /*0078*/ 	.byte	0x04, 0x17
        /*007a*/ 	.short	(.L_27 - .L_26)
.L_26:
        /*007c*/ 	.word	0x00000000
        /*0080*/ 	.short	0x0001
        /*0082*/ 	.short	0x0008
        /*0084*/ 	.byte	0x00, 0xf5, 0x21, 0x00


	//----- nvinfo : EIATTR_KPARAM_INFO
	.align		4
.L_27:
        /*0088*/ 	.byte	0x04, 0x17
        /*008a*/ 	.short	(.L_29 - .L_28)
.L_28:
        /*008c*/ 	.word	0x00000000
        /*0090*/ 	.short	0x0000
        /*0092*/ 	.short	0x0000
        /*0094*/ 	.byte	0x00, 0xf5, 0x21, 0x00


	//----- nvinfo : EIATTR_SPARSE_MMA_MASK
	.align		4
.L_29:
        /*0098*/ 	.byte	0x03, 0x50
        /*009a*/ 	.short	0x0000


	//----- nvinfo : EIATTR_MAXREG_COUNT
	.align		4
        /*009c*/ 	.byte	0x03, 0x1b
        /*009e*/ 	.short	0x00ff


	//----- nvinfo : EIATTR_MERCURY_ISA_VERSION
	.align		4
        /*00a0*/ 	.byte	0x03, 0x5f
        /*00a2*/ 	.short	0x0101


	//----- nvinfo : EIATTR_VRC_CTA_INIT_COUNT
	.align		4
        /*00a4*/ 	.byte	0x02, 0x4a
	.zero		1
	.zero		1


	//----- nvinfo : EIATTR_EXIT_INSTR_OFFSETS
	.align		4
        /*00a8*/ 	.byte	0x04, 0x1c
        /*00aa*/ 	.short	(.L_31 - .L_30)


	//   ....[0]....
.L_30:
        /*00ac*/ 	.word	0x00000160


	//   ....[1]....
        /*00b0*/ 	.word	0x00000340


	//   ....[2]....
        /*00b4*/ 	.word	0x000013e0


	//   ....[3]....
        /*00b8*/ 	.word	0x00001470


	//----- nvinfo : EIATTR_CRS_STACK_SIZE
	.align		4
.L_31:
        /*00bc*/ 	.byte	0x04, 0x1e
        /*00be*/ 	.short	(.L_33 - .L_32)
.L_32:
        /*00c0*/ 	.word	0x00000000


	//----- nvinfo : EIATTR_CBANK_PARAM_SIZE
	.align		4
.L_33:
        /*00c4*/ 	.byte	0x03, 0x19
        /*00c6*/ 	.short	0x0048


	//----- nvinfo : EIATTR_PARAM_CBANK
	.align		4
        /*00c8*/ 	.byte	0x04, 0x0a
        /*00ca*/ 	.short	(.L_35 - .L_34)
	.align		4
.L_34:
        /*00cc*/ 	.word	index@(.nv.constant0._ZN4slap21bilinearInterpolationEPdS0_S0_S0_S0_PidPfS2_)
        /*00d0*/ 	.short	0x0380
        /*00d2*/ 	.short	0x0048


	//----- nvinfo : EIATTR_SW_WAR
	.align		4
.L_35:
        /*00d4*/ 	.byte	0x04, 0x36
        /*00d6*/ 	.short	(.L_37 - .L_36)
.L_36:
        /*00d8*/ 	.word	0x00000008
.L_37:


//--------------------- .nv.callgraph             --------------------------
	.section	.nv.callgraph,"",@"SHT_CUDA_CALLGRAPH"
	.align	4
	.sectionentsize	8
	.align		4
        /*0000*/ 	.word	0x00000000
	.align		4
        /*0004*/ 	.word	0xffffffff
	.align		4
        /*0008*/ 	.word	0x00000000
	.align		4
        /*000c*/ 	.word	0xfffffffe
	.align		4
        /*0010*/ 	.word	0x00000000
	.align		4
        /*0014*/ 	.word	0xfffffffd
	.align		4
        /*0018*/ 	.word	0x00000000
	.align		4
        /*001c*/ 	.word	0xfffffffc


//--------------------- .nv.constant4             --------------------------
	.section	.nv.constant4,"a",@progbits
	.align	8
	.align		8
.nv.constant4:
        /*0000*/ 	.dword	__cudart_i2opi_d
	.align		8
        /*0008*/ 	.dword	__cudart_sin_cos_coeffs


//--------------------- .text._ZN4slap21bilinearInterpolationEPdS0_S0_S0_S0_PidPfS2_ --------------------------
	.section	.text._ZN4slap21bilinearInterpolationEPdS0_S0_S0_S0_PidPfS2_,"ax",@progbits
	.align	128
        .global         _ZN4slap21bilinearInterpolationEPdS0_S0_S0_S0_PidPfS2_
        .type           _ZN4slap21bilinearInterpolationEPdS0_S0_S0_S0_PidPfS2_,@function
        .size           _ZN4slap21bilinearInterpolationEPdS0_S0_S0_S0_PidPfS2_,(.L_x_21 - _ZN4slap21bilinearInterpolationEPdS0_S0_S0_S0_PidPfS2_)
        .other          _ZN4slap21bilinearInterpolationEPdS0_S0_S0_S0_PidPfS2_,@"STO_CUDA_ENTRY STV_DEFAULT"
_ZN4slap21bilinearInterpolationEPdS0_S0_S0_S0_PidPfS2_:
.text._ZN4slap21bilinearInterpolationEPdS0_S0_S0_S0_PidPfS2_:
[----:B------:R-:W0:Y:S08]  /*0000*/  LDC R1, c[0x0][0x37c] ;  /* 0x0000df00ff017b82 */ /* 0x000e300000000800 */
[----:B------:R-:W1:Y:S01]  /*0010*/  LDC.64 R24, c[0x0][0x3a8] ;  /* 0x0000ea00ff187b82 */ /* 0x000e620000000a00 */
[----:B------:R-:W1:Y:S01]  /*0020*/  LDCU.64 UR4, c[0x0][0x358] ;  /* 0x00006b00ff0477ac */ /* 0x000e620008000a00 */
[----:B------:R-:W2:Y:S01]  /*0030*/  S2R R7, SR_TID.X ;  /* 0x0000000000077919 */ /* 0x000ea20000002100 */
[----:B0-----:R-:W-:Y:S01]  /*0040*/  VIADD R1, R1, 0xffffffd8 ;  /* 0xffffffd801017836 */ /* 0x001fe20000000000 */
[----:B------:R-:W2:Y:S01]  /*0050*/  S2R R0, SR_CTAID.X ;  /* 0x0000000000007919 */ /* 0x000ea20000002500 */
[----:B------:R-:W2:Y:S01]  /*0060*/  LDCU UR6, c[0x0][0x360] ;  /* 0x00006c00ff0677ac */ /* 0x000ea20008000800 */
[----:B-1----:R-:W3:Y:S04]  /*0070*/  LDG.E R3, desc[UR4][R24.64+0x4] ;  /* 0x0000040418037981 */ /* 0x002ee8000c1e1900 */
[----:B------:R-:W4:Y:S01]  /*0080*/  LDG.E R10, desc[UR4][R24.64] ;  /* 0x00000004180a7981 */ /* 0x000f22000c1e1900 */
[----:B------:R-:W0:Y:S03]  /*0090*/  LDCU UR7, c[0x0][0x364] ;  /* 0x00006c80ff0777ac */ /* 0x000e260008000800 */
[----:B------:R1:W5:Y:S04]  /*00a0*/  LDG.E R9, desc[UR4][R24.64+0x14] ;  /* 0x0000140418097981 */ /* 0x000368000c1e1900 */
[----:B------:R1:W5:Y:S01]  /*00b0*/  LDG.E R8, desc[UR4][R24.64+0x24] ;  /* 0x0000240418087981 */ /* 0x000362000c1e1900 */
[----:B--2---:R-:W-:-:S03]  /*00c0*/  IMAD R7, R0, UR6, R7 ;  /* 0x0000000600077c24 */ /* 0x004fc6000f8e0207 */
[----:B------:R1:W5:Y:S04]  /*00d0*/  LDG.E R18, desc[UR4][R24.64+0x10] ;  /* 0x0000100418127981 */ /* 0x000368000c1e1900 */
[----:B------:R1:W5:Y:S04]  /*00e0*/  LDG.E R19, desc[UR4][R24.64+0x20] ;  /* 0x0000200418137981 */ /* 0x000368000c1e1900 */
[----:B------:R1:W5:Y:S04]  /*00f0*/  LDG.E R20, desc[UR4][R24.64+0x18] ;  /* 0x0000180418147981 */ /* 0x000368000c1e1900 */
[----:B------:R1:W5:Y:S01]  /*0100*/  LDG.E R0, desc[UR4][R24.64+0x1c] ;  /* 0x00001c0418007981 */ /* 0x000362000c1e1900 */
[----:B------:R-:W0:Y:S01]  /*0110*/  S2R R6, SR_TID.Y ;  /* 0x0000000000067919 */ /* 0x000e220000002200 */
[----:B------:R-:W0:Y:S02]  /*0120*/  S2R R5, SR_CTAID.Y ;  /* 0x0000000000057919 */ /* 0x000e240000002600 */
[----:B0-----:R-:W-:-:S05]  /*0130*/  IMAD R6, R5, UR7, R6 ;  /* 0x0000000705067c24 */ /* 0x001fca000f8e0206 */
[----:B---3--:R-:W-:-:S04]  /*0140*/  ISETP.GE.AND P0, PT, R6, R3, PT ;  /* 0x000000030600720c */ /* 0x008fc80003f06270 */
[----:B----4-:R-:W-:-:S13]  /*0150*/  ISETP.GE.OR P0, PT, R7, R10, P0 ;  /* 0x0000000a0700720c */ /* 0x010fda0000706670 */
[----:B-1----:R-:W-:Y:S05]  /*0160*/  @P0 EXIT ;  /* 0x000000000000094d */ /* 0x002fea0003800000 */
[----:B------:R-:W0:Y:S01]  /*0170*/  LDC.64 R4, c[0x0][0x388] ;  /* 0x0000e200ff047b82 */ /* 0x000e220000000a00 */
[----:B------:R-:W2:Y:S07]  /*0180*/  LDG.E R23, desc[UR4][R24.64+0x38] ;  /* 0x0000380418177981 */ /* 0x000eae000c1e1900 */
[----:B------:R-:W1:Y:S01]  /*0190*/  LDC.64 R2, c[0x0][0x380] ;  /* 0x0000e000ff027b82 */ /* 0x000e620000000a00 */
[----:B------:R-:W-:Y:S01]  /*01a0*/  IMAD R17, R10, R6, R7 ;  /* 0x000000060a117224 */ /* 0x000fe200078e0207 */
[----:B------:R-:W3:Y:S01]  /*01b0*/  LDG.E R16, desc[UR4][R24.64+0x34] ;  /* 0x0000340418107981 */ /* 0x000ee2000c1e1900 */
[----:B------:R-:W4:Y:S03]  /*01c0*/  LDCU.64 UR6, c[0x0][0x3b0] ;  /* 0x00007600ff0677ac */ /* 0x000f260008000a00 */
[----:B------:R-:W5:Y:S04]  /*01d0*/  LDG.E R22, desc[UR4][R24.64+0x28] ;  /* 0x0000280418167981 */ /* 0x000f68000c1e1900 */
[----:B------:R-:W5:Y:S04]  /*01e0*/  LDG.E R21, desc[UR4][R24.64+0x2c] ;  /* 0x00002c0418157981 */ /* 0x000f68000c1e1900 */
[----:B------:R-:W5:Y:S01]  /*01f0*/  LDG.E R27, desc[UR4][R24.64+0x8] ;  /* 0x00000804181b7981 */ /* 0x000f62000c1e1900 */
[----:B0-----:R-:W-:-:S06]  /*0200*/  IMAD.WIDE R4, R17, 0x8, R4 ;  /* 0x0000000811047825 */ /* 0x001fcc00078e0204 */
[----:B------:R-:W4:Y:S01]  /*0210*/  LDG.E.64 R4, desc[UR4][R4.64] ;  /* 0x0000000404047981 */ /* 0x000f22000c1e1b00 */
[----:B-1----:R-:W-:-:S03]  /*0220*/  IMAD.WIDE R14, R17, 0x8, R2 ;  /* 0x00000008110e7825 */ /* 0x002fc600078e0202 */
[----:B------:R-:W5:Y:S04]  /*0230*/  LDG.E R3, desc[UR4][R24.64+0xc] ;  /* 0x00000c0418037981 */ /* 0x000f68000c1e1900 */
[----:B------:R-:W4:Y:S04]  /*0240*/  LDG.E.64 R14, desc[UR4][R14.64] ;  /* 0x000000040e0e7981 */ /* 0x000f28000c1e1b00 */
[----:B------:R0:W5:Y:S01]  /*0250*/  LDG.E R2, desc[UR4][R24.64+0x30] ;  /* 0x0000300418027981 */ /* 0x000162000c1e1900 */
[----:B--2---:R-:W4:Y:S08]  /*0260*/  I2F.F64 R10, R23 ;  /* 0x00000017000a7312 */ /* 0x004f300000201c00 */
[----:B---3--:R-:W1:Y:S01]  /*0270*/  I2F.F64 R12, R16 ;  /* 0x00000010000c7312 */ /* 0x008e620000201c00 */
[----:B----4-:R-:W-:-:S02]  /*0280*/  DSETP.GEU.AND P1, PT, R4, R10, PT ;  /* 0x0000000a0400722a */ /* 0x010fc40003f2e000 */
[----:B------:R-:W-:-:S04]  /*0290*/  DSETP.NEU.AND P0, PT, R4, UR6, PT ;  /* 0x0000000604007e2a */ /* 0x000fc8000bf0d000 */
[----:B-1----:R-:W-:Y:S02]  /*02a0*/  DSETP.GE.AND P1, PT, R4, R12, !P1 ;  /* 0x0000000c0400722a */ /* 0x002fe40004f26000 */
[----:B------:R-:W-:-:S06]  /*02b0*/  DSETP.EQ.AND P0, PT, R14, UR6, !P0 ;  /* 0x000000060e007e2a */ /* 0x000fcc000c702000 */
[----:B------:R-:W-:-:S13]  /*02c0*/  PLOP3.LUT P0, PT, P0, P1, PT, 0x8, 0x80 ;  /* 0x000000000080781c */ /* 0x000fda0000702170 */
[----:B------:R-:W1:Y:S08]  /*02d0*/  @!P0 LDC.64 R10, c[0x0][0x3b8] ;  /* 0x0000ee00ff0a8b82 */ /* 0x000e700000000a00 */
[----:B------:R-:W2:Y:S01]  /*02e0*/  @!P0 LDC.64 R12, c[0x0][0x3c0] ;  /* 0x0000f000ff0c8b82 */ /* 0x000ea20000000a00 */
[----:B0-----:R-:W0:Y:S01]  /*02f0*/  @!P0 F2F.F32.F64 R25, UR6 ;  /* 0x0000000600198d10 */ /* 0x001e220008301000 */
[----:B-1----:R-:W-:-:S04]  /*0300*/  @!P0 IMAD.WIDE R10, R17, 0x4, R10 ;  /* 0x00000004110a8825 */ /* 0x002fc800078e020a */
[----:B--2---:R-:W-:Y:S01]  /*0310*/  @!P0 IMAD.WIDE R12, R17, 0x4, R12 ;  /* 0x00000004110c8825 */ /* 0x004fe200078e020c */
[----:B0-----:R0:W-:Y:S04]  /*0320*/  @!P0 STG.E desc[UR4][R10.64], R25 ;  /* 0x000000190a008986 */ /* 0x0011e8000c101904 */
[----:B------:R0:W-:Y:S01]  /*0330*/  @!P0 STG.E desc[UR4][R12.64], R25 ;  /* 0x000000190c008986 */ /* 0x0001e2000c101904 */
[----:B------:R-:W-:Y:S05]  /*0340*/  @!P0 EXIT ;  /* 0x000000000000894d */ /* 0x000fea0003800000 */
[----:B0----5:R-:W0:Y:S01]  /*0350*/  I2F.F64 R12, R22 ;  /* 0x00000016000c7312 */ /* 0x021e220000201c00 */
[----:B------:R-:W-:Y:S01]  /*0360*/  IADD3 R19, PT, PT, -R19, R18, R7 ;  /* 0x0000001213137210 */ /* 0x000fe20007ffe107 */
[----:B------:R-:W-:Y:S01]  /*0370*/  BSSY.RECONVERGENT B0, `(.L_x_0) ;  /* 0x000002a000007945 */ /* 0x000fe20003800200 */
[----:B------:R-:W-:-:S03]  /*0380*/  IADD3 R7, PT, PT, -R8, R9, R6 ;  /* 0x0000000908077210 */ /* 0x000fc60007ffe106 */
[----:B------:R-:W-:Y:S02]  /*0390*/  IMAD.IADD R19, R20, 0x1, R19 ;  /* 0x0000000114137824 */ /* 0x000fe400078e0213 */
[----:B------:R-:W1:Y:S02]  /*03a0*/  I2F.F64 R10, R21 ;  /* 0x00000015000a7312 */ /* 0x000e640000201c00 */
[----:B------:R-:W-:Y:S01]  /*03b0*/  IMAD R0, R7, R0, R19 ;  /* 0x0000000007007224 */ /* 0x000fe200078e0213 */
[----:B0-----:R-:W-:-:S08]  /*03c0*/  DADD R12, R14, -R12 ;  /* 0x000000000e0c7229 */ /* 0x001fd0000000080c */
[----:B------:R-:W-:Y:S02]  /*03d0*/  DADD R16, R12, 0.5 ;  /* 0x3fe000000c107429 */ /* 0x000fe40000000000 */
[----:B-1----:R-:W-:-:S04]  /*03e0*/  DADD R10, R4, -R10 ;  /* 0x00000000040a7229 */ /* 0x002fc8000000080a */
[----:B------:R-:W0:Y:S04]  /*03f0*/  F2I.F64.TRUNC R4, R16 ;  /* 0x0000001000047311 */ /* 0x000e28000030d100 */
[----:B------:R-:W-:-:S06]  /*0400*/  DADD R10, R10, 0.5 ;  /* 0x3fe000000a0a7429 */ /* 0x000fcc0000000000 */
[----:B------:R-:W1:Y:S08]  /*0410*/  F2I.F64.TRUNC R5, R10 ;  /* 0x0000000a00057311 */ /* 0x000e70000030d100 */
[----:B0-----:R-:W0:Y:S08]  /*0420*/  I2F.F64 R12, R4 ;  /* 0x00000004000c7312 */ /* 0x001e300000201c00 */
[----:B-1----:R-:W1:Y:S01]  /*0430*/  I2F.F64 R14, R5 ;  /* 0x00000005000e7312 */ /* 0x002e620000201c00 */
[----:B0-----:R-:W-:-:S08]  /*0440*/  DADD R12, R12, 0.5 ;  /* 0x3fe000000c0c7429 */ /* 0x001fd00000000000 */
[----:B------:R-:W-:Y:S02]  /*0450*/  DADD R12, R16, -R12 ;  /* 0x00000000100c7229 */ /* 0x000fe4000000080c */
[----:B-1----:R-:W-:-:S06]  /*0460*/  DADD R14, R14, 0.5 ;  /* 0x3fe000000e0e7429 */ /* 0x002fcc0000000000 */
[----:B------:R-:W-:Y:S02]  /*0470*/  DSETP.GE.AND P0, PT, R12, RZ, PT ;  /* 0x000000ff0c00722a */ /* 0x000fe40003f06000 */
[----:B------:R-:W-:Y:S01]  /*0480*/  DADD R8, R10, -R14 ;  /* 0x000000000a087229 */ /* 0x000fe2000000080e */
[----:B------:R-:W-:-:S11]  /*0490*/  VIADD R11, R27, 0xffffffff ;  /* 0xffffffff1b0b7836 */ /* 0x000fd60000000000 */
[----:B------:R-:W-:Y:S05]  /*04a0*/  @!P0 BRA `(.L_x_1) ;  /* 0x00000000002c8947 */ /* 0x000fea0003800000 */
[C---:B------:R-:W-:Y:S02]  /*04b0*/  VIMNMX R6, PT, PT, R4.reuse, R11, PT ;  /* 0x0000000b04067248 */ /* 0x040fe40003fe0100 */
[C---:B------:R-:W-:Y:S02]  /*04c0*/  VIADDMNMX R11, R4.reuse, 0x1, R11, PT ;  /* 0x00000001040b7846 */ /* 0x040fe4000380010b */
[C---:B------:R-:W-:Y:S02]  /*04d0*/  ISETP.GE.AND P0, PT, R4.reuse, RZ, PT ;  /* 0x000000ff0400720c */ /* 0x040fe40003f06270 */
[----:B------:R-:W0:Y:S01]  /*04e0*/  I2F.F64 R6, R6 ;  /* 0x0000000600067312 */ /* 0x000e220000201c00 */
[----:B------:R-:W-:-:S07]  /*04f0*/  ISETP.GE.AND P1, PT, R4, -0x1, PT ;  /* 0xffffffff0400780c */ /* 0x000fce0003f26270 */
[----:B------:R-:W1:Y:S01]  /*0500*/  I2F.F64 R10, R11 ;  /* 0x0000000b000a7312 */ /* 0x000e620000201c00 */
[----:B0-----:R-:W-:Y:S02]  /*0510*/  FSEL R14, R6, RZ, P0 ;  /* 0x000000ff060e7208 */ /* 0x001fe40000000000 */
[----:B------:R-:W-:Y:S02]  /*0520*/  FSEL R15, R7, RZ, P0 ;  /* 0x000000ff070f7208 */ /* 0x000fe40000000000 */
[----:B-1----:R-:W-:Y:S02]  /*0530*/  FSEL R16, R10, RZ, P1 ;  /* 0x000000ff0a107208 */ /* 0x002fe40000800000 */
[----:B------:R-:W-:Y:S01]  /*0540*/  FSEL R17, R11, RZ, P1 ;  /* 0x000000ff0b117208 */ /* 0x000fe20000800000 */
[----:B------:R-:W-:Y:S06]  /*0550*/  BRA `(.L_x_2) ;  /* 0x00000000002c7947 */ /* 0x000fec0003800000 */
.L_x_1:
[C---:B------:R-:W-:Y:S01]  /*0560*/  VIADDMNMX R6, R4.reuse, 0xffffffff, R11, PT ;  /* 0xffffffff04067846 */ /* 0x040fe2000380010b */
[----:B------:R-:W-:Y:S01]  /*0570*/  DADD R12, R12, 1 ;  /* 0x3ff000000c0c7429 */ /* 0x000fe20000000000 */
[C---:B------:R-:W-:Y:S02]  /*0580*/  VIMNMX R11, PT, PT, R4.reuse, R11, PT ;  /* 0x0000000b040b7248 */ /* 0x040fe40003fe0100 */
[C---:B------:R-:W-:Y:S02]  /*0590*/  ISETP.GE.AND P0, PT, R4.reuse, 0x1, PT ;  /* 0x000000010400780c */ /* 0x040fe40003f06270 */
[----:B------:R-:W0:Y:S01]  /*05a0*/  I2F.F64 R6, R6 ;  /* 0x0000000600067312 */ /* 0x000e220000201c00 */
[----:B------:R-:W-:-:S07]  /*05b0*/  ISETP.GE.AND P1, PT, R4, RZ, PT ;  /* 0x000000ff0400720c */ /* 0x000fce0003f26270 */
[----:B------:R-:W1:Y:S01]  /*05c0*/  I2F.F64 R10, R11 ;  /* 0x0000000b000a7312 */ /* 0x000e620000201c00 */
[----:B0-----:R-:W-:Y:S02]  /*05d0*/  FSEL R14, R6, RZ, P0 ;  /* 0x000000ff060e7208 */ /* 0x001fe40000000000 */
[----:B------:R-:W-:Y:S02]  /*05e0*/  FSEL R15, R7, RZ, P0 ;  /* 0x000000ff070f7208 */ /* 0x000fe40000000000 */
[----:B-1----:R-:W-:Y:S02]  /*05f0*/  FSEL R16, R10, RZ, P1 ;  /* 0x000000ff0a107208 */ /* 0x002fe40000800000 */
[----:B------:R-:W-:-:S07]  /*0600*/  FSEL R17, R11, RZ, P1 ;  /* 0x000000ff0b117208 */ /* 0x000fce0000800000 */
.L_x_2:
[----:B------:R-:W-:Y:S05]  /*0610*/  BSYNC.RECONVERGENT B0 ;  /* 0x0000000000007941 */ /* 0x000fea0003800200 */
.L_x_0:
[----:B------:R-:W-:Y:S01]  /*0620*/  DSETP.GE.AND P0, PT, R8, RZ, PT ;  /* 0x000000ff0800722a */ /* 0x000fe20003f06000 */
[----:B------:R-:W-:Y:S01]  /*0630*/  BSSY.RECONVERGENT B0, `(.L_x_3) ;  /* 0x0000019000007945 */ /* 0x000fe20003800200 */
[----:B------:R-:W-:-:S12]  /*0640*/  VIADD R4, R3, 0xffffffff ;  /* 0xffffffff03047836 */ /* 0x000fd80000000000 */
[----:B------:R-:W-:Y:S05]  /*0650*/  @!P0 BRA `(.L_x_4) ;  /* 0x00000000002c8947 */ /* 0x000fea0003800000 */
[C---:B------:R-:W-:Y:S02]  /*0660*/  VIADDMNMX R10, R5.reuse, 0x1, R4, PT ;  /* 0x00000001050a7846 */ /* 0x040fe40003800104 */
[C---:B------:R-:W-:Y:S02]  /*0670*/  VIMNMX R3, PT, PT, R5.reuse, R4, PT ;  /* 0x0000000405037248 */ /* 0x040fe40003fe0100 */
        /* <DEDUP_REMOVED lines=9> */
.L_x_4:
[C---:B------:R-:W-:Y:S01]  /*0710*/  VIMNMX R10, PT, PT, R5.reuse, R4, PT ;  /* 0x00000004050a7248 */ /* 0x040fe20003fe0100 */
[----:B------:R-:W-:Y:S01]  /*0720*/  DADD R8, R8, 1 ;  /* 0x3ff0000008087429 */ /* 0x000fe20000000000 */
[C---:B------:R-:W-:Y:S02]  /*0730*/  VIADDMNMX R3, R5.reuse, 0xffffffff, R4, PT ;  /* 0xffffffff05037846 */ /* 0x040fe40003800104 */
        /* <DEDUP_REMOVED lines=8> */
.L_x_5:
[----:B------:R-:W-:Y:S05]  /*07c0*/  BSYNC.RECONVERGENT B0 ;  /* 0x0000000000007941 */ /* 0x000fea0003800200 */
.L_x_3:
[----:B------:R-:W0:Y:S01]  /*07d0*/  LDC.64 R10, c[0x0][0x390] ;  /* 0x0000e400ff0a7b82 */ /* 0x000e220000000a00 */
[----:B------:R-:W-:Y:S08]  /*07e0*/  F2I.F64.TRUNC R16, R16 ;  /* 0x0000001000107311 */ /* 0x000ff0000030d100 */
[----:B------:R-:W1:Y:S08]  /*07f0*/  F2I.F64.TRUNC R6, R6 ;  /* 0x0000000600067311 */ /* 0x000e70000030d100 */
[----:B------:R-:W2:Y:S01]  /*0800*/  F2I.F64.TRUNC R14, R14 ;  /* 0x0000000e000e7311 */ /* 0x000ea2000030d100 */
[----:B-1----:R-:W-:-:S07]  /*0810*/  IMAD R3, R27, R6, R16 ;  /* 0x000000061b037224 */ /* 0x002fce00078e0210 */
[----:B------:R-:W1:Y:S01]  /*0820*/  F2I.F64.TRUNC R24, R24 ;  /* 0x0000001800187311 */ /* 0x000e62000030d100 */
[----:B0-----:R-:W-:-:S04]  /*0830*/  IMAD.WIDE R20, R3, 0x8, R10 ;  /* 0x0000000803147825 */ /* 0x001fc800078e020a */
[----:B--2---:R-:W-:Y:S02]  /*0840*/  IMAD R4, R27, R6, R14 ;  /* 0x000000061b047224 */ /* 0x004fe400078e020e */
[----:B------:R-:W2:Y:S02]  /*0850*/  LDG.E.64 R20, desc[UR4][R20.64] ;  /* 0x0000000414147981 */ /* 0x000ea4000c1e1b00 */
[----:B------:R-:W-:-:S04]  /*0860*/  IMAD.WIDE R22, R4, 0x8, R10 ;  /* 0x0000000804167825 */ /* 0x000fc800078e020a */
[----:B-1----:R-:W-:Y:S02]  /*0870*/  IMAD R5, R27, R24, R14 ;  /* 0x000000181b057224 */ /* 0x002fe400078e020e */
[----:B------:R-:W3:Y:S01]  /*0880*/  LDG.E.64 R22, desc[UR4][R22.64] ;  /* 0x0000000416167981 */ /* 0x000ee2000c1e1b00 */
[----:B------:R-:W0:Y:S01]  /*0890*/  LDC.64 R14, c[0x0][0x398] ;  /* 0x0000e600ff0e7b82 */ /* 0x000e220000000a00 */
[----:B------:R-:W-:-:S05]  /*08a0*/  IMAD.WIDE R28, R5, 0x8, R10 ;  /* 0x00000008051c7825 */ /* 0x000fca00078e020a */
[----:B------:R1:W4:Y:S01]  /*08b0*/  LDG.E.64 R6, desc[UR4][R28.64] ;  /* 0x000000041c067981 */ /* 0x000322000c1e1b00 */
[----:B------:R-:W-:Y:S01]  /*08c0*/  IMAD R27, R27, R24, R16 ;  /* 0x000000181b1b7224 */ /* 0x000fe200078e0210 */
[----:B------:R-:W-:Y:S02]  /*08d0*/  DADD R18, -R12, 1 ;  /* 0x3ff000000c127429 */ /* 0x000fe40000000100 */
[----:B------:R-:W-:Y:S01]  /*08e0*/  DADD R16, -R8, 1 ;  /* 0x3ff0000008107429 */ /* 0x000fe20000000100 */
[----:B------:R-:W-:-:S06]  /*08f0*/  IMAD.WIDE R10, R27, 0x8, R10 ;  /* 0x000000081b0a7825 */ /* 0x000fcc00078e020a */
[----:B------:R-:W5:Y:S01]  /*0900*/  LDG.E.64 R10, desc[UR4][R10.64] ;  /* 0x000000040a0a7981 */ /* 0x000f62000c1e1b00 */
[----:B0-----:R-:W-:-:S06]  /*0910*/  IMAD.WIDE R24, R3, 0x8, R14 ;  /* 0x0000000803187825 */ /* 0x001fcc00078e020e */
[----:B------:R-:W5:Y:S01]  /*0920*/  LDG.E.64 R24, desc[UR4][R24.64] ;  /* 0x0000000418187981 */ /* 0x000f62000c1e1b00 */
[----:B-1----:R-:W-:Y:S01]  /*0930*/  IMAD.WIDE R28, R4, 0x8, R14 ;  /* 0x00000008041c7825 */ /* 0x002fe200078e020e */
[----:B--2---:R-:W-:Y:S02]  /*0940*/  DMUL R20, R20, R12 ;  /* 0x0000000c14147228 */ /* 0x004fe40000000000 */
[----:B---3--:R-:W-:-:S06]  /*0950*/  DMUL R22, R22, R18 ;  /* 0x0000001216167228 */ /* 0x008fcc0000000000 */
[----:B------:R-:W-:Y:S02]  /*0960*/  DMUL R20, R16, R20 ;  /* 0x0000001410147228 */ /* 0x000fe40000000000 */
[----:B----4-:R-:W-:-:S06]  /*0970*/  DMUL R6, R6, R18 ;  /* 0x0000001206067228 */ /* 0x010fcc0000000000 */
[----:B------:R-:W-:Y:S01]  /*0980*/  DFMA R20, R22, R16, R20 ;  /* 0x000000101614722b */ /* 0x000fe20000000014 */
[----:B------:R-:W2:Y:S07]  /*0990*/  LDG.E.64 R22, desc[UR4][R28.64] ;  /* 0x000000041c167981 */ /* 0x000eae000c1e1b00 */
[----:B------:R-:W-:Y:S01]  /*09a0*/  DFMA R6, R6, R8, R20 ;  /* 0x000000080606722b */ /* 0x000fe20000000014 */
[----:B------:R-:W-:-:S06]  /*09b0*/  IMAD.WIDE R20, R5, 0x8, R14 ;  /* 0x0000000805147825 */ /* 0x000fcc00078e020e */
[----:B------:R-:W3:Y:S01]  /*09c0*/  LDG.E.64 R20, desc[UR4][R20.64] ;  /* 0x0000000414147981 */ /* 0x000ee2000c1e1b00 */
[----:B-----5:R-:W-:-:S08]  /*09d0*/  DMUL R10, R10, R12 ;  /* 0x0000000c0a0a7228 */ /* 0x020fd00000000000 */
[----:B------:R-:W-:Y:S02]  /*09e0*/  DFMA R6, R10, R8, R6 ;  /* 0x000000080a06722b */ /* 0x000fe40000000006 */
[----:B------:R-:W0:Y:S01]  /*09f0*/  LDC.64 R10, c[0x0][0x3a0] ;  /* 0x0000e800ff0a7b82 */ /* 0x000e220000000a00 */
[----:B------:R-:W-:-:S08]  /*0a00*/  DMUL R24, R24, R12 ;  /* 0x0000000c18187228 */ /* 0x000fd00000000000 */
[----:B------:R-:W-:Y:S01]  /*0a10*/  DMUL R24, R16, R24 ;  /* 0x0000001810187228 */ /* 0x000fe20000000000 */
[----:B------:R-:W-:-:S06]  /*0a20*/  IMAD.WIDE R14, R27, 0x8, R14 ;  /* 0x000000081b0e7825 */ /* 0x000fcc00078e020e */
[----:B------:R-:W4:Y:S01]  /*0a30*/  LDG.E.64 R14, desc[UR4][R14.64] ;  /* 0x000000040e0e7981 */ /* 0x000f22000c1e1b00 */
[----:B--2---:R-:W-:-:S08]  /*0a40*/  DMUL R22, R18, R22 ;  /* 0x0000001612167228 */ /* 0x004fd00000000000 */
[----:B------:R-:W-:Y:S01]  /*0a50*/  DFMA R22, R16, R22, R24 ;  /* 0x000000161016722b */ /* 0x000fe20000000018 */
[----:B0-----:R-:W-:Y:S01]  /*0a60*/  IMAD.WIDE R24, R3, 0x8, R10 ;  /* 0x0000000803187825 */ /* 0x001fe200078e020a */
[----:B---3--:R-:W-:-:S05]  /*0a70*/  DMUL R28, R18, R20 ;  /* 0x00000014121c7228 */ /* 0x008fca0000000000 */
[----:B------:R-:W2:Y:S01]  /*0a80*/  LDG.E.64 R24, desc[UR4][R24.64] ;  /* 0x0000000418187981 */ /* 0x000ea2000c1e1b00 */
[----:B------:R-:W-:-:S04]  /*0a90*/  IMAD.WIDE R20, R4, 0x8, R10 ;  /* 0x0000000804147825 */ /* 0x000fc800078e020a */
[--C-:B------:R-:W-:Y:S02]  /*0aa0*/  IMAD.WIDE R4, R5, 0x8, R10.reuse ;  /* 0x0000000805047825 */ /* 0x100fe400078e020a */
[----:B------:R-:W3:Y:S02]  /*0ab0*/  LDG.E.64 R20, desc[UR4][R20.64] ;  /* 0x0000000414147981 */ /* 0x000ee4000c1e1b00 */
[----:B------:R-:W-:Y:S02]  /*0ac0*/  IMAD.WIDE R10, R27, 0x8, R10 ;  /* 0x000000081b0a7825 */ /* 0x000fe400078e020a */
[----:B------:R-:W5:Y:S04]  /*0ad0*/  LDG.E.64 R4, desc[UR4][R4.64] ;  /* 0x0000000404047981 */ /* 0x000f68000c1e1b00 */
[----:B------:R-:W4:Y:S01]  /*0ae0*/  LDG.E.64 R10, desc[UR4][R10.64] ;  /* 0x000000040a0a7981 */ /* 0x000f22000c1e1b00 */
[----:B------:R-:W-:Y:S01]  /*0af0*/  ISETP.NE.AND P0, PT, R2, RZ, PT ;  /* 0x000000ff0200720c */ /* 0x000fe20003f05270 */
[----:B------:R-:W-:-:S02]  /*0b00*/  DFMA R22, R28, R8, R22 ;  /* 0x000000081c16722b */ /* 0x000fc40000000016 */
[----:B--2---:R-:W-:Y:S02]  /*0b10*/  DMUL R26, R24, R12 ;  /* 0x0000000c181a7228 */ /* 0x004fe40000000000 */
[----:B---3--:R-:W-:-:S06]  /*0b20*/  DMUL R24, R18, R20 ;  /* 0x0000001412187228 */ /* 0x008fcc0000000000 */
[----:B------:R-:W-:Y:S02]  /*0b30*/  DMUL R26, R16, R26 ;  /* 0x0000001a101a7228 */ /* 0x000fe40000000000 */
[----:B-----5:R-:W-:-:S06]  /*0b40*/  DMUL R18, R18, R4 ;  /* 0x0000000412127228 */ /* 0x020fcc0000000000 */
[----:B------:R-:W-:Y:S02]  /*0b50*/  DFMA R24, R16, R24, R26 ;  /* 0x000000181018722b */ /* 0x000fe4000000001a */
[-C--:B----4-:R-:W-:Y:S02]  /*0b60*/  DMUL R4, R14, R12.reuse ;  /* 0x0000000c0e047228 */ /* 0x090fe40000000000 */
[----:B------:R-:W-:-:S04]  /*0b70*/  DMUL R12, R10, R12 ;  /* 0x0000000c0a0c7228 */ /* 0x000fc80000000000 */
[-C--:B------:R-:W-:Y:S02]  /*0b80*/  DFMA R18, R18, R8.reuse, R24 ;  /* 0x000000081212722b */ /* 0x080fe40000000018 */
[----:B------:R-:W-:-:S06]  /*0b90*/  DFMA R2, R4, R8, R22 ;  /* 0x000000080402722b */ /* 0x000fcc0000000016 */
[----:B------:R-:W-:Y:S01]  /*0ba0*/  DFMA R4, R12, R8, R18 ;  /* 0x000000080c04722b */ /* 0x000fe20000000012 */
[----:B------:R-:W-:Y:S10]  /*0bb0*/  @P0 BRA `(.L_x_6) ;  /* 0x00000008000c0947 */ /* 0x000ff40003800000 */
[----:B------:R-:W-:Y:S01]  /*0bc0*/  DSETP.NEU.AND P0, PT, |R6|, +INF , PT ;  /* 0x7ff000000600742a */ /* 0x000fe20003f0d200 */
[----:B------:R-:W-:-:S13]  /*0bd0*/  BSSY.RECONVERGENT B0, `(.L_x_7) ;  /* 0x000001d000007945 */ /* 0x000fda0003800200 */
[----:B------:R-:W-:Y:S01]  /*0be0*/  @!P0 DMUL R20, RZ, R6 ;  /* 0x00000006ff148228 */ /* 0x000fe20000000000 */
[----:B------:R-:W-:Y:S01]  /*0bf0*/  @!P0 IMAD.MOV.U32 R22, RZ, RZ, 0x1 ;  /* 0x00000001ff168424 */ /* 0x000fe200078e00ff */
[----:B------:R-:W-:Y:S09]  /*0c00*/  @!P0 BRA `(.L_x_8) ;  /* 0x0000000000648947 */ /* 0x000ff20003800000 */
[----:B------:R-:W-:Y:S01]  /*0c10*/  UMOV UR6, 0x6dc9c883 ;  /* 0x6dc9c88300067882 */ /* 0x000fe20000000000 */
[----:B------:R-:W-:Y:S01]  /*0c20*/  UMOV UR7, 0x3fe45f30 ;  /* 0x3fe45f3000077882 */ /* 0x000fe20000000000 */
[C---:B------:R-:W-:Y:S01]  /*0c30*/  DSETP.GE.AND P0, PT, |R6|.reuse, 2.14748364800000000000e+09, PT ;  /* 0x41e000000600742a */ /* 0x040fe20003f06200 */
[----:B------:R-:W-:Y:S01]  /*0c40*/  BSSY.RECONVERGENT B1, `(.L_x_9) ;  /* 0x0000014000017945 */ /* 0x000fe20003800200 */
[----:B------:R-:W-:Y:S01]  /*0c50*/  DMUL R8, R6, UR6 ;  /* 0x0000000606087c28 */ /* 0x000fe20008000000 */
[----:B------:R-:W-:Y:S01]  /*0c60*/  UMOV UR6, 0x54442d18 ;  /* 0x54442d1800067882 */ /* 0x000fe20000000000 */
[----:B------:R-:W-:-:S08]  /*0c70*/  UMOV UR7, 0x3ff921fb ;  /* 0x3ff921fb00077882 */ /* 0x000fd00000000000 */
[----:B------:R-:W0:Y:S08]  /*0c80*/  F2I.F64 R8, R8 ;  /* 0x0000000800087311 */ /* 0x000e300000301100 */
[----:B0-----:R-:W0:Y:S02]  /*0c90*/  I2F.F64 R20, R8 ;  /* 0x0000000800147312 */ /* 0x001e240000201c00 */
[----:B0-----:R-:W-:Y:S01]  /*0ca0*/  DFMA R10, R20, -UR6, R6 ;  /* 0x80000006140a7c2b */ /* 0x001fe20008000006 */
[----:B------:R-:W-:Y:S01]  /*0cb0*/  UMOV UR6, 0x33145c00 ;  /* 0x33145c0000067882 */ /* 0x000fe20000000000 */
[----:B------:R-:W-:-:S06]  /*0cc0*/  UMOV UR7, 0x3c91a626 ;  /* 0x3c91a62600077882 */ /* 0x000fcc0000000000 */
[----:B------:R-:W-:Y:S01]  /*0cd0*/  DFMA R10, R20, -UR6, R10 ;  /* 0x80000006140a7c2b */ /* 0x000fe2000800000a */
[----:B------:R-:W-:Y:S01]  /*0ce0*/  UMOV UR6, 0x252049c0 ;  /* 0x252049c000067882 */ /* 0x000fe20000000000 */
[----:B------:R-:W-:-:S06]  /*0cf0*/  UMOV UR7, 0x397b839a ;  /* 0x397b839a00077882 */ /* 0x000fcc0000000000 */
[----:B------:R-:W-:Y:S01]  /*0d00*/  DFMA R20, R20, -UR6, R10 ;  /* 0x8000000614147c2b */ /* 0x000fe2000800000a */
[----:B------:R-:W-:Y:S10]  /*0d10*/  @!P0 BRA `(.L_x_10) ;  /* 0x0000000000188947 */ /* 0x000ff40003800000 */
[----:B------:R-:W-:Y:S01]  /*0d20*/  IMAD.MOV.U32 R12, RZ, RZ, R6 ;  /* 0x000000ffff0c7224 */ /* 0x000fe200078e0006 */
[----:B------:R-:W-:Y:S01]  /*0d30*/  MOV R22, 0xd60 ;  /* 0x00000d6000167802 */ /* 0x000fe20000000f00 */
[----:B------:R-:W-:-:S07]  /*0d40*/  IMAD.MOV.U32 R18, RZ, RZ, R7 ;  /* 0x000000ffff127224 */ /* 0x000fce00078e0007 */
[----:B------:R-:W-:Y:S05]  /*0d50*/  CALL.REL.NOINC `($_ZN4slap21bilinearInterpolationEPdS0_S0_S0_S0_PidPfS2_$__internal_trig_reduction_slowpathd) ;  /* 0x0000000400c87944 */ /* 0x000fea0003c00000 */
[----:B------:R-:W-:Y:S02]  /*0d60*/  IMAD.MOV.U32 R20, RZ, RZ, R12 ;  /* 0x000000ffff147224 */ /* 0x000fe400078e000c */
[----:B------:R-:W-:-:S07]  /*0d70*/  IMAD.MOV.U32 R21, RZ, RZ, R13 ;  /* 0x000000ffff157224 */ /* 0x000fce00078e000d */
.L_x_10:
[----:B------:R-:W-:Y:S05]  /*0d80*/  BSYNC.RECONVERGENT B1 ;  /* 0x0000000000017941 */ /* 0x000fea0003800200 */
.L_x_9:
[----:B------:R-:W-:-:S07]  /*0d90*/  VIADD R22, R8, 0x1 ;  /* 0x0000000108167836 */ /* 0x000fce0000000000 */
.L_x_8:
[----:B------:R-:W-:Y:S05]  /*0da0*/  BSYNC.RECONVERGENT B0 ;  /* 0x0000000000007941 */ /* 0x000fea0003800200 */
.L_x_7:
[----:B------:R-:W0:Y:S01]  /*0db0*/  LDCU.64 UR6, c[0x4][0x8] ;  /* 0x01000100ff0677ac */ /* 0x000e220008000a00 */
[----:B------:R-:W-:-:S05]  /*0dc0*/  IMAD.SHL.U32 R8, R22, 0x40, RZ ;  /* 0x0000004016087824 */ /* 0x000fca00078e00ff */
[----:B------:R-:W-:-:S04]  /*0dd0*/  LOP3.LUT R8, R8, 0x40, RZ, 0xc0, !PT ;  /* 0x0000004008087812 */ /* 0x000fc800078ec0ff */
[----:B0-----:R-:W-:-:S05]  /*0de0*/  IADD3 R28, P0, PT, R8, UR6, RZ ;  /* 0x00000006081c7c10 */ /* 0x001fca000ff1e0ff */
[----:B------:R-:W-:-:S05]  /*0df0*/  IMAD.X R29, RZ, RZ, UR7, P0 ;  /* 0x00000007ff1d7e24 */ /* 0x000fca00080e06ff */
[----:B------:R-:W2:Y:S04]  /*0e00*/  LDG.E.128.CONSTANT R8, desc[UR4][R28.64] ;  /* 0x000000041c087981 */ /* 0x000ea8000c1e9d00 */
[----:B------:R-:W3:Y:S04]  /*0e10*/  LDG.E.128.CONSTANT R12, desc[UR4][R28.64+0x10] ;  /* 0x000010041c0c7981 */ /* 0x000ee8000c1e9d00 */
[----:B------:R-:W4:Y:S01]  /*0e20*/  LDG.E.128.CONSTANT R16, desc[UR4][R28.64+0x20] ;  /* 0x000020041c107981 */ /* 0x000f22000c1e9d00 */
[----:B------:R-:W-:Y:S01]  /*0e30*/  LOP3.LUT R23, R22, 0x1, RZ, 0xc0, !PT ;  /* 0x0000000116177812 */ /* 0x000fe200078ec0ff */
[----:B------:R-:W-:Y:S01]  /*0e40*/  IMAD.MOV.U32 R26, RZ, RZ, 0x20fd8164 ;  /* 0x20fd8164ff1a7424 */ /* 0x000fe200078e00ff */
[----:B------:R-:W-:Y:S01]  /*0e50*/  DMUL R24, R20, R20 ;  /* 0x0000001414187228 */ /* 0x000fe20000000000 */
[----:B------:R-:W-:Y:S01]  /*0e60*/  BSSY.RECONVERGENT B0, `(.L_x_11) ;  /* 0x000002e000007945 */ /* 0x000fe20003800200 */
[----:B------:R-:W-:Y:S01]  /*0e70*/  ISETP.NE.U32.AND P0, PT, R23, 0x1, PT ;  /* 0x000000011700780c */ /* 0x000fe20003f05070 */
[----:B------:R-:W-:Y:S01]  /*0e80*/  IMAD.MOV.U32 R23, RZ, RZ, 0x3da8ff83 ;  /* 0x3da8ff83ff177424 */ /* 0x000fe200078e00ff */
[----:B------:R-:W-:-:S02]  /*0e90*/  DSETP.NEU.AND P1, PT, |R6|, +INF , PT ;  /* 0x7ff000000600742a */ /* 0x000fc40003f2d200 */
[----:B------:R-:W-:Y:S02]  /*0ea0*/  FSEL R26, R26, -8.06006814911005101289e+34, !P0 ;  /* 0xf9785eba1a1a7808 */ /* 0x000fe40004000000 */
[----:B------:R-:W-:-:S06]  /*0eb0*/  FSEL R27, -R23, 0.11223486810922622681, !P0 ;  /* 0x3de5db65171b7808 */ /* 0x000fcc0004000100 */
[----:B--2---:R-:W-:-:S08]  /*0ec0*/  DFMA R8, R24, R26, R8 ;  /* 0x0000001a1808722b */ /* 0x004fd00000000008 */
[----:B------:R-:W-:-:S08]  /*0ed0*/  DFMA R8, R24, R8, R10 ;  /* 0x000000081808722b */ /* 0x000fd0000000000a */
[----:B---3--:R-:W-:-:S08]  /*0ee0*/  DFMA R8, R24, R8, R12 ;  /* 0x000000081808722b */ /* 0x008fd0000000000c */
[----:B------:R-:W-:-:S08]  /*0ef0*/  DFMA R8, R24, R8, R14 ;  /* 0x000000081808722b */ /* 0x000fd0000000000e */
[----:B----4-:R-:W-:-:S08]  /*0f00*/  DFMA R8, R24, R8, R16 ;  /* 0x000000081808722b */ /* 0x010fd00000000010 */
[----:B------:R-:W-:-:S08]  /*0f10*/  DFMA R8, R24, R8, R18 ;  /* 0x000000081808722b */ /* 0x000fd00000000012 */
[----:B------:R-:W-:Y:S02]  /*0f20*/  DFMA R20, R8, R20, R20 ;  /* 0x000000140814722b */ /* 0x000fe40000000014 */
[----:B------:R-:W-:Y:S01]  /*0f30*/  DFMA R8, R24, R8, 1 ;  /* 0x3ff000001808742b */ /* 0x000fe20000000008 */
[----:B------:R-:W-:-:S09]  /*0f40*/  @!P1 IMAD.MOV.U32 R24, RZ, RZ, RZ ;  /* 0x000000ffff189224 */ /* 0x000fd200078e00ff */
[----:B------:R-:W-:Y:S02]  /*0f50*/  FSEL R10, R8, R20, !P0 ;  /* 0x00000014080a7208 */ /* 0x000fe40004000000 */
[----:B------:R-:W-:Y:S02]  /*0f60*/  FSEL R11, R9, R21, !P0 ;  /* 0x00000015090b7208 */ /* 0x000fe40004000000 */
[----:B------:R-:W-:Y:S01]  /*0f70*/  LOP3.LUT P0, RZ, R22, 0x2, RZ, 0xc0, !PT ;  /* 0x0000000216ff7812 */ /* 0x000fe2000780c0ff */
[----:B------:R-:W-:-:S03]  /*0f80*/  @!P1 DMUL R22, RZ, R6 ;  /* 0x00000006ff169228 */ /* 0x000fc60000000000 */
[----:B------:R-:W-:-:S10]  /*0f90*/  DADD R8, RZ, -R10 ;  /* 0x00000000ff087229 */ /* 0x000fd4000000080a */
[----:B------:R-:W-:Y:S02]  /*0fa0*/  FSEL R20, R10, R8, !P0 ;  /* 0x000000080a147208 */ /* 0x000fe40004000000 */
[----:B------:R-:W-:Y:S01]  /*0fb0*/  FSEL R21, R11, R9, !P0 ;  /* 0x000000090b157208 */ /* 0x000fe20004000000 */
[----:B------:R-:W-:Y:S06]  /*0fc0*/  @!P1 BRA `(.L_x_12) ;  /* 0x00000000005c9947 */ /* 0x000fec0003800000 */
[----:B------:R-:W-:Y:S01]  /*0fd0*/  UMOV UR6, 0x6dc9c883 ;  /* 0x6dc9c88300067882 */ /* 0x000fe20000000000 */
[----:B------:R-:W-:Y:S01]  /*0fe0*/  UMOV UR7, 0x3fe45f30 ;  /* 0x3fe45f3000077882 */ /* 0x000fe20000000000 */
[C---:B------:R-:W-:Y:S02]  /*0ff0*/  DSETP.GE.AND P0, PT, |R6|.reuse, 2.14748364800000000000e+09, PT ;  /* 0x41e000000600742a */ /* 0x040fe40003f06200 */
        /* <DEDUP_REMOVED lines=18> */
[----:B------:R-:W-:Y:S02]  /*1120*/  IMAD.MOV.U32 R22, RZ, RZ, R12 ;  /* 0x000000ffff167224 */ /* 0x000fe400078e000c */
[----:B------:R-:W-:-:S07]  /*1130*/  IMAD.MOV.U32 R23, RZ, RZ, R13 ;  /* 0x000000ffff177224 */ /* 0x000fce00078e000d */
.L_x_12:
[----:B------:R-:W-:Y:S05]  /*1140*/  BSYNC.RECONVERGENT B0 ;  /* 0x0000000000007941 */ /* 0x000fea0003800200 */
.L_x_11:
        /* <DEDUP_REMOVED lines=9> */
[----:B------:R-:W-:-:S03]  /*11e0*/  IMAD.MOV.U32 R26, RZ, RZ, 0x20fd8164 ;  /* 0x20fd8164ff1a7424 */ /* 0x000fc600078e00ff */
[----:B------:R-:W-:Y:S01]  /*11f0*/  ISETP.NE.U32.AND P0, PT, R6, 0x1, PT ;  /* 0x000000010600780c */ /* 0x000fe20003f05070 */
[----:B------:R-:W-:-:S03]  /*1200*/  IMAD.MOV.U32 R6, RZ, RZ, 0x3da8ff83 ;  /* 0x3da8ff83ff067424 */ /* 0x000fc600078e00ff */
[----:B------:R-:W-:Y:S02]  /*1210*/  FSEL R26, R26, -8.06006814911005101289e+34, !P0 ;  /* 0xf9785eba1a1a7808 */ /* 0x000fe40004000000 */
[----:B------:R-:W-:Y:S01]  /*1220*/  FSEL R27, -R6, 0.11223486810922622681, !P0 ;  /* 0x3de5db65061b7808 */ /* 0x000fe20004000100 */
[----:B------:R-:W-:-:S08]  /*1230*/  DMUL R6, R22, R22 ;  /* 0x0000001616067228 */ /* 0x000fd00000000000 */
[----:B--2---:R-:W-:-:S08]  /*1240*/  DFMA R8, R6, R26, R8 ;  /* 0x0000001a0608722b */ /* 0x004fd00000000008 */
[C---:B------:R-:W-:Y:S01]  /*1250*/  DFMA R8, R6.reuse, R8, R10 ;  /* 0x000000080608722b */ /* 0x040fe2000000000a */
[----:B------:R-:W0:Y:S07]  /*1260*/  LDC.64 R10, c[0x0][0x3b8] ;  /* 0x0000ee00ff0a7b82 */ /* 0x000e2e0000000a00 */
[C---:B---3--:R-:W-:Y:S01]  /*1270*/  DFMA R8, R6.reuse, R8, R12 ;  /* 0x000000080608722b */ /* 0x048fe2000000000c */
[----:B------:R-:W1:Y:S07]  /*1280*/  LDC.64 R12, c[0x0][0x3c0] ;  /* 0x0000f000ff0c7b82 */ /* 0x000e6e0000000a00 */
[----:B------:R-:W-:-:S08]  /*1290*/  DFMA R8, R6, R8, R14 ;  /* 0x000000080608722b */ /* 0x000fd0000000000e */
[----:B----4-:R-:W-:-:S08]  /*12a0*/  DFMA R8, R6, R8, R16 ;  /* 0x000000080608722b */ /* 0x010fd00000000010 */
[----:B------:R-:W-:-:S08]  /*12b0*/  DFMA R8, R6, R8, R18 ;  /* 0x000000080608722b */ /* 0x000fd00000000012 */
[----:B------:R-:W-:Y:S02]  /*12c0*/  DFMA R22, R8, R22, R22 ;  /* 0x000000160816722b */ /* 0x000fe40000000016 */
[----:B------:R-:W-:-:S10]  /*12d0*/  DFMA R6, R6, R8, 1 ;  /* 0x3ff000000606742b */ /* 0x000fd40000000008 */
[----:B------:R-:W-:Y:S02]  /*12e0*/  FSEL R8, R6, R22, !P0 ;  /* 0x0000001606087208 */ /* 0x000fe40004000000 */
[----:B------:R-:W-:Y:S02]  /*12f0*/  FSEL R9, R7, R23, !P0 ;  /* 0x0000001707097208 */ /* 0x000fe40004000000 */
[----:B------:R-:W-:-:S04]  /*1300*/  LOP3.LUT P0, RZ, R24, 0x2, RZ, 0xc0, !PT ;  /* 0x0000000218ff7812 */ /* 0x000fc8000780c0ff */
[----:B------:R-:W-:-:S10]  /*1310*/  DADD R6, RZ, -R8 ;  /* 0x00000000ff067229 */ /* 0x000fd40000000808 */
[----:B------:R-:W-:Y:S02]  /*1320*/  FSEL R6, R8, R6, !P0 ;  /* 0x0000000608067208 */ /* 0x000fe40004000000 */
[----:B------:R-:W-:-:S06]  /*1330*/  FSEL R7, R9, R7, !P0 ;  /* 0x0000000709077208 */ /* 0x000fcc0004000000 */
[-C--:B------:R-:W-:Y:S02]  /*1340*/  DMUL R8, R4, R6.reuse ;  /* 0x0000000604087228 */ /* 0x080fe40000000000 */
[----:B------:R-:W-:-:S06]  /*1350*/  DMUL R6, R2, R6 ;  /* 0x0000000602067228 */ /* 0x000fcc0000000000 */
[-C--:B------:R-:W-:Y:S02]  /*1360*/  DFMA R8, R2, R20.reuse, R8 ;  /* 0x000000140208722b */ /* 0x080fe40000000008 */
[----:B------:R-:W-:Y:S01]  /*1370*/  DFMA R6, R4, R20, -R6 ;  /* 0x000000140406722b */ /* 0x000fe20000000806 */
[----:B0-----:R-:W-:-:S04]  /*1380*/  IMAD.WIDE R2, R0, 0x4, R10 ;  /* 0x0000000400027825 */ /* 0x001fc800078e020a */
[----:B-1----:R-:W-:-:S03]  /*1390*/  IMAD.WIDE R4, R0, 0x4, R12 ;  /* 0x0000000400047825 */ /* 0x002fc600078e020c */
[----:B------:R-:W0:Y:S08]  /*13a0*/  F2F.F32.F64 R9, R8 ;  /* 0x0000000800097310 */ /* 0x000e300000301000 */
[----:B------:R-:W1:Y:S01]  /*13b0*/  F2F.F32.F64 R7, R6 ;  /* 0x0000000600077310 */ /* 0x000e620000301000 */
[----:B0-----:R-:W-:Y:S04]  /*13c0*/  STG.E desc[UR4][R2.64], R9 ;  /* 0x0000000902007986 */ /* 0x001fe8000c101904 */
[----:B-1----:R-:W-:Y:S01]  /*13d0*/  STG.E desc[UR4][R4.64], R7 ;  /* 0x0000000704007986 */ /* 0x002fe2000c101904 */
[----:B------:R-:W-:Y:S05]  /*13e0*/  EXIT ;  /* 0x000000000000794d */ /* 0x000fea0003800000 */
.L_x_6:
[----:B------:R-:W0:Y:S01]  /*13f0*/  LDC.64 R6, c[0x0][0x3b8] ;  /* 0x0000ee00ff067b82 */ /* 0x000e220000000a00 */
[----:B------:R-:W1:Y:S07]  /*1400*/  F2F.F32.F64 R3, R2 ;  /* 0x0000000200037310 */ /* 0x000e6e0000301000 */
[----:B------:R-:W2:Y:S01]  /*1410*/  LDC.64 R8, c[0x0][0x3c0] ;  /* 0x0000f000ff087b82 */ /* 0x000ea20000000a00 */
[----:B------:R-:W3:Y:S01]  /*1420*/  F2F.F32.F64 R5, R4 ;  /* 0x0000000400057310 */ /* 0x000ee20000301000 */
[----:B0-----:R-:W-:-:S05]  /*1430*/  IMAD.WIDE R6, R0, 0x4, R6 ;  /* 0x0000000400067825 */ /* 0x001fca00078e0206 */
[----:B-1----:R-:W-:Y:S01]  /*1440*/  STG.E desc[UR4][R6.64], R3 ;  /* 0x0000000306007986 */ /* 0x002fe2000c101904 */
[----:B--2---:R-:W-:-:S05]  /*1450*/  IMAD.WIDE R8, R0, 0x4, R8 ;  /* 0x0000000400087825 */ /* 0x004fca00078e0208 */
[----:B---3--:R-:W-:Y:S01]  /*1460*/  STG.E desc[UR4][R8.64], R5 ;  /* 0x0000000508007986 */ /* 0x008fe2000c101904 */
[----:B------:R-:W-:Y:S05]  /*1470*/  EXIT ;  /* 0x000000000000794d */ /* 0x000fea0003800000 */
        .type           $_ZN4slap21bilinearInterpolationEPdS0_S0_S0_S0_PidPfS2_$__internal_trig_reduction_slowpathd,@function
        .size           $_ZN4slap21bilinearInterpolationEPdS0_S0_S0_S0_PidPfS2_$__internal_trig_reduction_slowpathd,(.L_x_21 - $_ZN4slap21bilinearInterpolationEPdS0_S0_S0_S0_PidPfS2_$__internal_trig_reduction_slowpathd)
$_ZN4slap21bilinearInterpolationEPdS0_S0_S0_S0_PidPfS2_$__internal_trig_reduction_slowpathd:
[--C-:B------:R-:W-:Y:S01]  /*1480*/  SHF.R.U32.HI R16, RZ, 0x14, R18.reuse ;  /* 0x00000014ff107819 */ /* 0x100fe20000011612 */
[----:B------:R-:W-:Y:S02]  /*1490*/  IMAD.MOV.U32 R13, RZ, RZ, R18 ;  /* 0x000000ffff0d7224 */ /* 0x000fe400078e0012 */
[----:B------:R-:W-:Y:S01]  /*14a0*/  IMAD.MOV.U32 R8, RZ, RZ, RZ ;  /* 0x000000ffff087224 */ /* 0x000fe200078e00ff */
[----:B------:R-:W-:-:S04]  /*14b0*/  LOP3.LUT R9, R16, 0x7ff, RZ, 0xc0, !PT ;  /* 0x000007ff10097812 */ /* 0x000fc800078ec0ff */
[----:B------:R-:W-:-:S13]  /*14c0*/  ISETP.NE.AND P0, PT, R9, 0x7ff, PT ;  /* 0x000007ff0900780c */ /* 0x000fda0003f05270 */
[----:B------:R-:W-:Y:S05]  /*14d0*/  @!P0 BRA `(.L_x_13) ;  /* 0x0000000800488947 */ /* 0x000fea0003800000 */
[----:B------:R-:W-:Y:S01]  /*14e0*/  VIADD R8, R9, 0xfffffc00 ;  /* 0xfffffc0009087836 */ /* 0x000fe20000000000 */
[----:B------:R-:W-:Y:S01]  /*14f0*/  BSSY.RECONVERGENT B2, `(.L_x_14) ;  /* 0x000002f000027945 */ /* 0x000fe20003800200 */
[----:B------:R-:W-:-:S03]  /*1500*/  CS2R R10, SRZ ;  /* 0x00000000000a7805 */ /* 0x000fc6000001ff00 */
[----:B------:R-:W-:Y:S02]  /*1510*/  SHF.R.U32.HI R19, RZ, 0x6, R8 ;  /* 0x00000006ff137819 */ /* 0x000fe40000011608 */
[----:B------:R-:W-:Y:S02]  /*1520*/  ISETP.GE.U32.AND P0, PT, R8, 0x80, PT ;  /* 0x000000800800780c */ /* 0x000fe40003f06070 */
[C---:B------:R-:W-:Y:S02]  /*1530*/  IADD3 R14, PT, PT, -R19.reuse, 0x13, RZ ;  /* 0x00000013130e7810 */ /* 0x040fe40007ffe1ff */
[----:B------:R-:W-:Y:S02]  /*1540*/  IADD3 R15, PT, PT, -R19, 0xf, RZ ;  /* 0x0000000f130f7810 */ /* 0x000fe40007ffe1ff */
[----:B------:R-:W-:-:S04]  /*1550*/  SEL R14, R14, 0x12, P0 ;  /* 0x000000120e0e7807 */ /* 0x000fc80000000000 */
[----:B------:R-:W-:-:S13]  /*1560*/  ISETP.GE.AND P0, PT, R15, R14, PT ;  /* 0x0000000e0f00720c */ /* 0x000fda0003f06270 */
[----:B------:R-:W-:Y:S05]  /*1570*/  @P0 BRA `(.L_x_15) ;  /* 0x0000000000980947 */ /* 0x000fea0003800000 */
[----:B------:R-:W0:Y:S01]  /*1580*/  LDC.64 R8, c[0x0][0x358] ;  /* 0x0000d600ff087b82 */ /* 0x000e220000000a00 */
[C---:B------:R-:W-:Y:S01]  /*1590*/  SHF.L.U64.HI R25, R12.reuse, 0xb, R13 ;  /* 0x0000000b0c197819 */ /* 0x040fe2000001020d */
[----:B------:R-:W-:Y:S01]  /*15a0*/  BSSY.RECONVERGENT B3, `(.L_x_16) ;  /* 0x0000022000037945 */ /* 0x000fe20003800200 */
[----:B------:R-:W-:Y:S01]  /*15b0*/  IMAD.SHL.U32 R17, R12, 0x800, RZ ;  /* 0x000008000c117824 */ /* 0x000fe200078e00ff */
[----:B------:R-:W-:Y:S01]  /*15c0*/  IADD3 R23, PT, PT, RZ, -R19, -R14 ;  /* 0x80000013ff177210 */ /* 0x000fe20007ffe80e */
[----:B------:R-:W-:Y:S01]  /*15d0*/  IMAD.MOV.U32 R24, RZ, RZ, RZ ;  /* 0x000000ffff187224 */ /* 0x000fe200078e00ff */
[----:B------:R-:W-:Y:S02]  /*15e0*/  CS2R R10, SRZ ;  /* 0x00000000000a7805 */ /* 0x000fe4000001ff00 */
[----:B------:R-:W-:-:S07]  /*15f0*/  LOP3.LUT R25, R25, 0x80000000, RZ, 0xfc, !PT ;  /* 0x8000000019197812 */ /* 0x000fce00078efcff */
.L_x_17:
[----:B------:R-:W1:Y:S01]  /*1600*/  LDC.64 R12, c[0x4][RZ] ;  /* 0x01000000ff0c7b82 */ /* 0x000e620000000a00 */
[----:B0-----:R-:W-:Y:S02]  /*1610*/  R2UR UR6, R8 ;  /* 0x00000000080672ca */ /* 0x001fe400000e0000 */
[----:B------:R-:W-:Y:S01]  /*1620*/  R2UR UR7, R9 ;  /* 0x00000000090772ca */ /* 0x000fe200000e0000 */
[----:B-1----:R-:W-:-:S12]  /*1630*/  IMAD.WIDE R12, R15, 0x8, R12 ;  /* 0x000000080f0c7825 */ /* 0x002fd800078e020c */
[----:B------:R-:W2:Y:S01]  /*1640*/  LDG.E.64.CONSTANT R12, desc[UR6][R12.64] ;  /* 0x000000060c0c7981 */ /* 0x000ea2000c1e9b00 */
[----:B------:R-:W-:Y:S02]  /*1650*/  VIADD R23, R23, 0x1 ;  /* 0x0000000117177836 */ /* 0x000fe40000000000 */
[----:B------:R-:W-:Y:S02]  /*1660*/  VIADD R15, R15, 0x1 ;  /* 0x000000010f0f7836 */ /* 0x000fe40000000000 */
[----:B--2---:R-:W-:-:S04]  /*1670*/  IMAD.WIDE.U32 R10, P2, R12, R17, R10 ;  /* 0x000000110c0a7225 */ /* 0x004fc8000784000a */
[----:B------:R-:W-:Y:S02]  /*1680*/  IMAD R27, R12, R25, RZ ;  /* 0x000000190c1b7224 */ /* 0x000fe400078e02ff */
[CC--:B------:R-:W-:Y:S02]  /*1690*/  IMAD R26, R13.reuse, R17.reuse, RZ ;  /* 0x000000110d1a7224 */ /* 0x0c0fe400078e02ff */
[----:B------:R-:W-:Y:S01]  /*16a0*/  IMAD.HI.U32 R29, R13, R17, RZ ;  /* 0x000000110d1d7227 */ /* 0x000fe200078e00ff */
[----:B------:R-:W-:-:S03]  /*16b0*/  IADD3 R11, P0, PT, R27, R11, RZ ;  /* 0x0000000b1b0b7210 */ /* 0x000fc60007f1e0ff */
[----:B------:R-:W-:Y:S01]  /*16c0*/  IMAD R27, R24, 0x8, R1 ;  /* 0x00000008181b7824 */ /* 0x000fe200078e0201 */
[----:B------:R-:W-:Y:S01]  /*16d0*/  IADD3 R11, P1, PT, R26, R11, RZ ;  /* 0x0000000b1a0b7210 */ /* 0x000fe20007f3e0ff */
[----:B------:R-:W-:-:S04]  /*16e0*/  IMAD.HI.U32 R26, R12, R25, RZ ;  /* 0x000000190c1a7227 */ /* 0x000fc800078e00ff */
[----:B------:R-:W-:Y:S01]  /*16f0*/  IMAD.X R26, RZ, RZ, R26, P2 ;  /* 0x000000ffff1a7224 */ /* 0x000fe200010e061a */
[----:B------:R0:W-:Y:S01]  /*1700*/  STL.64 [R27], R10 ;  /* 0x0000000a1b007387 */ /* 0x0001e20000100a00 */
[----:B------:R-:W-:-:S03]  /*1710*/  IMAD.HI.U32 R12, R13, R25, RZ ;  /* 0x000000190d0c7227 */ /* 0x000fc600078e00ff */
[----:B------:R-:W-:Y:S01]  /*1720*/  IADD3.X R26, P0, PT, R29, R26, RZ, P0, !PT ;  /* 0x0000001a1d1a7210 */ /* 0x000fe2000071e4ff */
[----:B------:R-:W-:Y:S02]  /*1730*/  IMAD R13, R13, R25, RZ ;  /* 0x000000190d0d7224 */ /* 0x000fe400078e02ff */
[----:B------:R-:W-:Y:S02]  /*1740*/  VIADD R24, R24, 0x1 ;  /* 0x0000000118187836 */ /* 0x000fe40000000000 */
[----:B------:R-:W-:Y:S01]  /*1750*/  IMAD.X R12, RZ, RZ, R12, P0 ;  /* 0x000000ffff0c7224 */ /* 0x000fe200000e060c */
[----:B------:R-:W-:Y:S02]  /*1760*/  ISETP.NE.AND P0, PT, R23, -0xf, PT ;  /* 0xfffffff11700780c */ /* 0x000fe40003f05270 */
[----:B------:R-:W-:-:S05]  /*1770*/  IADD3.X R26, P1, PT, R13, R26, RZ, P1, !PT ;  /* 0x0000001a0d1a7210 */ /* 0x000fca0000f3e4ff */
[----:B------:R-:W-:Y:S02]  /*1780*/  IMAD.X R13, RZ, RZ, R12, P1 ;  /* 0x000000ffff0d7224 */ /* 0x000fe400008e060c */
[----:B0-----:R-:W-:Y:S02]  /*1790*/  IMAD.MOV.U32 R10, RZ, RZ, R26 ;  /* 0x000000ffff0a7224 */ /* 0x001fe400078e001a */
[----:B------:R-:W-:Y:S02]  /*17a0*/  IMAD.MOV.U32 R11, RZ, RZ, R13 ;  /* 0x000000ffff0b7224 */ /* 0x000fe400078e000d */
[----:B------:R-:W-:Y:S05]  /*17b0*/  @P0 BRA `(.L_x_17) ;  /* 0xfffffffc00900947 */ /* 0x000fea000383ffff */
[----:B------:R-:W-:Y:S05]  /*17c0*/  BSYNC.RECONVERGENT B3 ;  /* 0x0000000000037941 */ /* 0x000fea0003800200 */
.L_x_16:
[----:B------:R-:W-:-:S07]  /*17d0*/  IMAD.MOV.U32 R15, RZ, RZ, R14 ;  /* 0x000000ffff0f7224 */ /* 0x000fce00078e000e */
.L_x_15:
[----:B------:R-:W-:Y:S05]  /*17e0*/  BSYNC.RECONVERGENT B2 ;  /* 0x0000000000027941 */ /* 0x000fea0003800200 */
.L_x_14:
[----:B------:R-:W-:Y:S01]  /*17f0*/  LOP3.LUT P0, R27, R16, 0x3f, RZ, 0xc0, !PT ;  /* 0x0000003f101b7812 */ /* 0x000fe2000780c0ff */
[----:B------:R-:W-:-:S04]  /*1800*/  IMAD.IADD R8, R19, 0x1, R15 ;  /* 0x0000000113087824 */ /* 0x000fc800078e020f */
[----:B------:R-:W-:-:S05]  /*1810*/  IMAD.U32 R29, R8, 0x8, R1 ;  /* 0x00000008081d7824 */ /* 0x000fca00078e0001 */
[----:B------:R0:W-:Y:S04]  /*1820*/  STL.64 [R29+-0x78], R10 ;  /* 0xffff880a1d007387 */ /* 0x0001e80000100a00 */
[----:B------:R-:W2:Y:S04]  /*1830*/  @P0 LDL.64 R16, [R1+0x8] ;  /* 0x0000080001100983 */ /* 0x000ea80000100a00 */
[----:B------:R-:W3:Y:S04]  /*1840*/  LDL.64 R12, [R1+0x10] ;  /* 0x00001000010c7983 */ /* 0x000ee80000100a00 */
[----:B------:R-:W4:Y:S01]  /*1850*/  LDL.64 R8, [R1+0x18] ;  /* 0x0000180001087983 */ /* 0x000f220000100a00 */
[----:B------:R-:W-:Y:S01]  /*1860*/  @P0 LOP3.LUT R14, R27, 0x3f, RZ, 0x3c, !PT ;  /* 0x0000003f1b0e0812 */ /* 0x000fe200078e3cff */
[----:B------:R-:W-:Y:S01]  /*1870*/  BSSY.RECONVERGENT B2, `(.L_x_18) ;  /* 0x0000034000027945 */ /* 0x000fe20003800200 */
[----:B--2---:R-:W-:-:S02]  /*1880*/  @P0 SHF.R.U64 R15, R16, 0x1, R17 ;  /* 0x00000001100f0819 */ /* 0x004fc40000001211 */
[----:B------:R-:W-:Y:S02]  /*1890*/  @P0 SHF.R.U32.HI R17, RZ, 0x1, R17 ;  /* 0x00000001ff110819 */ /* 0x000fe40000011611 */
[CC--:B---3--:R-:W-:Y:S02]  /*18a0*/  @P0 SHF.L.U32 R19, R12.reuse, R27.reuse, RZ ;  /* 0x0000001b0c130219 */ /* 0x0c8fe400000006ff */
[----:B0-----:R-:W-:Y:S02]  /*18b0*/  @P0 SHF.R.U64 R10, R15, R14, R17 ;  /* 0x0000000e0f0a0219 */ /* 0x001fe40000001211 */
[--C-:B------:R-:W-:Y:S02]  /*18c0*/  @P0 SHF.R.U32.HI R25, RZ, 0x1, R13.reuse ;  /* 0x00000001ff190819 */ /* 0x100fe4000001160d */
[C-C-:B------:R-:W-:Y:S02]  /*18d0*/  @P0 SHF.R.U64 R23, R12.reuse, 0x1, R13.reuse ;  /* 0x000000010c170819 */ /* 0x140fe4000000120d */
[----:B------:R-:W-:-:S02]  /*18e0*/  @P0 SHF.L.U64.HI R16, R12, R27, R13 ;  /* 0x0000001b0c100219 */ /* 0x000fc4000001020d */
[----:B------:R-:W-:Y:S02]  /*18f0*/  @P0 SHF.R.U32.HI R11, RZ, R14, R17 ;  /* 0x0000000eff0b0219 */ /* 0x000fe40000011611 */
[----:B------:R-:W-:Y:S02]  /*1900*/  @P0 LOP3.LUT R12, R19, R10, RZ, 0xfc, !PT ;  /* 0x0000000a130c0212 */ /* 0x000fe400078efcff */
[----:B----4-:R-:W-:Y:S02]  /*1910*/  @P0 SHF.L.U32 R15, R8, R27, RZ ;  /* 0x0000001b080f0219 */ /* 0x010fe400000006ff */
[----:B------:R-:W-:Y:S02]  /*1920*/  @P0 SHF.R.U64 R24, R23, R14, R25 ;  /* 0x0000000e17180219 */ /* 0x000fe40000001219 */
[----:B------:R-:W-:Y:S01]  /*1930*/  @P0 LOP3.LUT R13, R16, R11, RZ, 0xfc, !PT ;  /* 0x0000000b100d0212 */ /* 0x000fe200078efcff */
[----:B------:R-:W-:Y:S01]  /*1940*/  IMAD.SHL.U32 R11, R12, 0x4, RZ ;  /* 0x000000040c0b7824 */ /* 0x000fe200078e00ff */
[----:B------:R-:W-:-:S02]  /*1950*/  @P0 SHF.L.U64.HI R27, R8, R27, R9 ;  /* 0x0000001b081b0219 */ /* 0x000fc40000010209 */
[----:B------:R-:W-:Y:S02]  /*1960*/  @P0 SHF.R.U32.HI R14, RZ, R14, R25 ;  /* 0x0000000eff0e0219 */ /* 0x000fe40000011619 */
[----:B------:R-:W-:Y:S02]  /*1970*/  @P0 LOP3.LUT R8, R15, R24, RZ, 0xfc, !PT ;  /* 0x000000180f080212 */ /* 0x000fe400078efcff */
[----:B------:R-:W-:Y:S02]  /*1980*/  SHF.L.U64.HI R12, R12, 0x2, R13 ;  /* 0x000000020c0c7819 */ /* 0x000fe4000001020d */
[----:B------:R-:W-:Y:S02]  /*1990*/  @P0 LOP3.LUT R9, R27, R14, RZ, 0xfc, !PT ;  /* 0x0000000e1b090212 */ /* 0x000fe400078efcff */
[----:B------:R-:W-:Y:S02]  /*19a0*/  SHF.L.W.U32.HI R13, R13, 0x2, R8 ;  /* 0x000000020d0d7819 */ /* 0x000fe40000010e08 */
[----:B------:R-:W-:-:S02]  /*19b0*/  IADD3 RZ, P0, PT, RZ, -R11, RZ ;  /* 0x8000000bffff7210 */ /* 0x000fc40007f1e0ff */
[----:B------:R-:W-:Y:S02]  /*19c0*/  LOP3.LUT R10, RZ, R12, RZ, 0x33, !PT ;  /* 0x0000000cff0a7212 */ /* 0x000fe400078e33ff */
[----:B------:R-:W-:Y:S02]  /*19d0*/  SHF.L.W.U32.HI R8, R8, 0x2, R9 ;  /* 0x0000000208087819 */ /* 0x000fe40000010e09 */
[----:B------:R-:W-:Y:S02]  /*19e0*/  LOP3.LUT R14, RZ, R13, RZ, 0x33, !PT ;  /* 0x0000000dff0e7212 */ /* 0x000fe400078e33ff */
[----:B------:R-:W-:Y:S02]  /*19f0*/  IADD3.X R17, P0, PT, RZ, R10, RZ, P0, !PT ;  /* 0x0000000aff117210 */ /* 0x000fe4000071e4ff */
[----:B------:R-:W-:Y:S02]  /*1a00*/  LOP3.LUT R10, RZ, R8, RZ, 0x33, !PT ;  /* 0x00000008ff0a7212 */ /* 0x000fe400078e33ff */
[----:B------:R-:W-:-:S02]  /*1a10*/  IADD3.X R14, P1, PT, RZ, R14, RZ, P0, !PT ;  /* 0x0000000eff0e7210 */ /* 0x000fc4000073e4ff */
[----:B------:R-:W-:-:S03]  /*1a20*/  ISETP.GT.U32.AND P2, PT, R13, -0x1, PT ;  /* 0xffffffff0d00780c */ /* 0x000fc60003f44070 */
[----:B------:R-:W-:Y:S01]  /*1a30*/  IMAD.X R15, RZ, RZ, R10, P1 ;  /* 0x000000ffff0f7224 */ /* 0x000fe200008e060a */
[----:B------:R-:W-:-:S04]  /*1a40*/  ISETP.GT.AND.EX P0, PT, R8, -0x1, PT, P2 ;  /* 0xffffffff0800780c */ /* 0x000fc80003f04320 */
[----:B------:R-:W-:Y:S02]  /*1a50*/  SEL R10, R8, R15, P0 ;  /* 0x0000000f080a7207 */ /* 0x000fe40000000000 */
[----:B------:R-:W-:Y:S02]  /*1a60*/  SEL R15, R13, R14, P0 ;  /* 0x0000000e0d0f7207 */ /* 0x000fe40000000000 */
[----:B------:R-:W-:-:S04]  /*1a70*/  ISETP.NE.U32.AND P1, PT, R10, RZ, PT ;  /* 0x000000ff0a00720c */ /* 0x000fc80003f25070 */
[----:B------:R-:W-:Y:S01]  /*1a80*/  SEL R14, R15, R10, !P1 ;  /* 0x0000000a0f0e7207 */ /* 0x000fe20004800000 */
[----:B------:R-:W-:-:S05]  /*1a90*/  @!P0 IMAD.MOV R11, RZ, RZ, -R11 ;  /* 0x000000ffff0b8224 */ /* 0x000fca00078e0a0b */
[----:B------:R-:W0:Y:S02]  /*1aa0*/  FLO.U32 R14, R14 ;  /* 0x0000000e000e7300 */ /* 0x000e2400000e0000 */
[C---:B0-----:R-:W-:Y:S02]  /*1ab0*/  IADD3 R16, PT, PT, -R14.reuse, 0x1f, RZ ;  /* 0x0000001f0e107810 */ /* 0x041fe40007ffe1ff */
[----:B------:R-:W-:-:S03]  /*1ac0*/  IADD3 R13, PT, PT, -R14, 0x3f, RZ ;  /* 0x0000003f0e0d7810 */ /* 0x000fc60007ffe1ff */
[----:B------:R-:W-:Y:S01]  /*1ad0*/  @P1 IMAD.MOV R13, RZ, RZ, R16 ;  /* 0x000000ffff0d1224 */ /* 0x000fe200078e0210 */
[----:B------:R-:W-:-:S04]  /*1ae0*/  SEL R16, R12, R17, P0 ;  /* 0x000000110c107207 */ /* 0x000fc80000000000 */
[----:B------:R-:W-:-:S13]  /*1af0*/  ISETP.NE.AND P1, PT, R13, RZ, PT ;  /* 0x000000ff0d00720c */ /* 0x000fda0003f25270 */
[----:B------:R-:W-:Y:S05]  /*1b00*/  @!P1 BRA `(.L_x_19) ;  /* 0x0000000000289947 */ /* 0x000fea0003800000 */
[----:B------:R-:W-:Y:S02]  /*1b10*/  LOP3.LUT R12, R13, 0x3f, RZ, 0xc0, !PT ;  /* 0x0000003f0d0c7812 */ /* 0x000fe400078ec0ff */
[--C-:B------:R-:W-:Y:S02]  /*1b20*/  SHF.R.U64 R14, R11, 0x1, R16.reuse ;  /* 0x000000010b0e7819 */ /* 0x100fe40000001210 */
[----:B------:R-:W-:Y:S02]  /*1b30*/  SHF.R.U32.HI R16, RZ, 0x1, R16 ;  /* 0x00000001ff107819 */ /* 0x000fe40000011610 */
[----:B------:R-:W-:Y:S02]  /*1b40*/  LOP3.LUT R11, R13, 0x3f, RZ, 0xc, !PT ;  /* 0x0000003f0d0b7812 */ /* 0x000fe400078e0cff */
[CC--:B------:R-:W-:Y:S02]  /*1b50*/  SHF.L.U64.HI R17, R15.reuse, R12.reuse, R10 ;  /* 0x0000000c0f117219 */ /* 0x0c0fe4000001020a */
[----:B------:R-:W-:-:S02]  /*1b60*/  SHF.L.U32 R12, R15, R12, RZ ;  /* 0x0000000c0f0c7219 */ /* 0x000fc400000006ff */
[-CC-:B------:R-:W-:Y:S02]  /*1b70*/  SHF.R.U64 R15, R14, R11.reuse, R16.reuse ;  /* 0x0000000b0e0f7219 */ /* 0x180fe40000001210 */
[----:B------:R-:W-:Y:S02]  /*1b80*/  SHF.R.U32.HI R10, RZ, R11, R16 ;  /* 0x0000000bff0a7219 */ /* 0x000fe40000011610 */
[----:B------:R-:W-:Y:S02]  /*1b90*/  LOP3.LUT R15, R12, R15, RZ, 0xfc, !PT ;  /* 0x0000000f0c0f7212 */ /* 0x000fe400078efcff */
[----:B------:R-:W-:-:S07]  /*1ba0*/  LOP3.LUT R10, R17, R10, RZ, 0xfc, !PT ;  /* 0x0000000a110a7212 */ /* 0x000fce00078efcff */
.L_x_19:
[----:B------:R-:W-:Y:S05]  /*1bb0*/  BSYNC.RECONVERGENT B2 ;  /* 0x0000000000027941 */ /* 0x000fea0003800200 */
.L_x_18:
[----:B------:R-:W-:-:S04]  /*1bc0*/  IMAD.WIDE.U32 R16, R15, 0x2168c235, RZ ;  /* 0x2168c2350f107825 */ /* 0x000fc800078e00ff */
[----:B------:R-:W-:Y:S01]  /*1bd0*/  IMAD.MOV.U32 R24, RZ, RZ, R17 ;  /* 0x000000ffff187224 */ /* 0x000fe200078e0011 */
[----:B------:R-:W-:Y:S01]  /*1be0*/  IADD3 RZ, P1, PT, R16, R16, RZ ;  /* 0x0000001010ff7210 */ /* 0x000fe20007f3e0ff */
[----:B------:R-:W-:Y:S02]  /*1bf0*/  IMAD.MOV.U32 R25, RZ, RZ, RZ ;  /* 0x000000ffff197224 */ /* 0x000fe400078e00ff */
[----:B------:R-:W-:-:S04]  /*1c00*/  IMAD.HI.U32 R11, R10, -0x36f0255e, RZ ;  /* 0xc90fdaa20a0b7827 */ /* 0x000fc800078e00ff */
[----:B------:R-:W-:-:S04]  /*1c10*/  IMAD.WIDE.U32 R14, R15, -0x36f0255e, R24 ;  /* 0xc90fdaa20f0e7825 */ /* 0x000fc800078e0018 */
[C---:B------:R-:W-:Y:S02]  /*1c20*/  IMAD R17, R10.reuse, -0x36f0255e, RZ ;  /* 0xc90fdaa20a117824 */ /* 0x040fe400078e02ff */
[----:B------:R-:W-:-:S04]  /*1c30*/  IMAD.WIDE.U32 R14, P2, R10, 0x2168c235, R14 ;  /* 0x2168c2350a0e7825 */ /* 0x000fc8000784000e */
[----:B------:R-:W-:Y:S01]  /*1c40*/  IMAD.X R10, RZ, RZ, R11, P2 ;  /* 0x000000ffff0a7224 */ /* 0x000fe200010e060b */
[----:B------:R-:W-:Y:S02]  /*1c50*/  IADD3 R11, P2, PT, R17, R15, RZ ;  /* 0x0000000f110b7210 */ /* 0x000fe40007f5e0ff */
[----:B------:R-:W-:Y:S02]  /*1c60*/  IADD3.X RZ, P1, PT, R14, R14, RZ, P1, !PT ;  /* 0x0000000e0eff7210 */ /* 0x000fe40000f3e4ff */
[C---:B------:R-:W-:Y:S01]  /*1c70*/  ISETP.GT.U32.AND P3, PT, R11.reuse, RZ, PT ;  /* 0x000000ff0b00720c */ /* 0x040fe20003f64070 */
[----:B------:R-:W-:Y:S01]  /*1c80*/  IMAD.X R10, RZ, RZ, R10, P2 ;  /* 0x000000ffff0a7224 */ /* 0x000fe200010e060a */
[----:B------:R-:W-:-:S04]  /*1c90*/  IADD3.X R12, P2, PT, R11, R11, RZ, P1, !PT ;  /* 0x0000000b0b0c7210 */ /* 0x000fc80000f5e4ff */
[C---:B------:R-:W-:Y:S01]  /*1ca0*/  ISETP.GT.AND.EX P1, PT, R10.reuse, RZ, PT, P3 ;  /* 0x000000ff0a00720c */ /* 0x040fe20003f24330 */
[----:B------:R-:W-:-:S03]  /*1cb0*/  IMAD.X R15, R10, 0x1, R10, P2 ;  /* 0x000000010a0f7824 */ /* 0x000fc600010e060a */
[----:B------:R-:W-:Y:S02]  /*1cc0*/  SEL R12, R12, R11, P1 ;  /* 0x0000000b0c0c7207 */ /* 0x000fe40000800000 */
[----:B------:R-:W-:Y:S02]  /*1cd0*/  SEL R11, R15, R10, P1 ;  /* 0x0000000a0f0b7207 */ /* 0x000fe40000800000 */
[----:B------:R-:W-:Y:S02]  /*1ce0*/  IADD3 R12, P2, PT, R12, 0x1, RZ ;  /* 0x000000010c0c7810 */ /* 0x000fe40007f5e0ff */
[----:B------:R-:W-:Y:S02]  /*1cf0*/  SEL R14, RZ, 0xffffffff, !P1 ;  /* 0xffffffffff0e7807 */ /* 0x000fe40004800000 */
[----:B------:R-:W-:Y:S01]  /*1d00*/  LOP3.LUT P1, R10, R18, 0x80000000, RZ, 0xc0, !PT ;  /* 0x80000000120a7812 */ /* 0x000fe2000782c0ff */
[----:B------:R-:W-:Y:S01]  /*1d10*/  IMAD.X R11, RZ, RZ, R11, P2 ;  /* 0x000000ffff0b7224 */ /* 0x000fe200010e060b */
[----:B------:R-:W-:Y:S01]  /*1d20*/  SHF.R.U32.HI R15, RZ, 0x1e, R9 ;  /* 0x0000001eff0f7819 */ /* 0x000fe20000011609 */
[----:B------:R-:W-:Y:S01]  /*1d30*/  IMAD.IADD R13, R14, 0x1, -R13 ;  /* 0x000000010e0d7824 */ /* 0x000fe200078e0a0d */
[----:B------:R-:W-:-:S02]  /*1d40*/  @!P0 LOP3.LUT R10, R10, 0x80000000, RZ, 0x3c, !PT ;  /* 0x800000000a0a8812 */ /* 0x000fc400078e3cff */
[----:B------:R-:W-:Y:S01]  /*1d50*/  SHF.R.U64 R12, R12, 0xa, R11 ;  /* 0x0000000a0c0c7819 */ /* 0x000fe2000000120b */
[----:B------:R-:W-:Y:S01]  /*1d60*/  IMAD.SHL.U32 R9, R13, 0x100000, RZ ;  /* 0x001000000d097824 */ /* 0x000fe200078e00ff */
[----:B------:R-:W-:Y:S02]  /*1d70*/  LEA.HI R8, R8, R15, RZ, 0x1 ;  /* 0x0000000f08087211 */ /* 0x000fe400078f08ff */
[----:B------:R-:W-:-:S03]  /*1d80*/  IADD3 R12, P2, PT, R12, 0x1, RZ ;  /* 0x000000010c0c7810 */ /* 0x000fc60007f5e0ff */
[----:B------:R-:W-:Y:S01]  /*1d90*/  @P1 IMAD.MOV R8, RZ, RZ, -R8 ;  /* 0x000000ffff081224 */ /* 0x000fe200078e0a08 */
[----:B------:R-:W-:-:S04]  /*1da0*/  LEA.HI.X R11, R11, RZ, RZ, 0x16, P2 ;  /* 0x000000ff0b0b7211 */ /* 0x000fc800010fb4ff */
[--C-:B------:R-:W-:Y:S02]  /*1db0*/  SHF.R.U64 R12, R12, 0x1, R11.reuse ;  /* 0x000000010c0c7819 */ /* 0x100fe4000000120b */
[----:B------:R-:W-:Y:S02]  /*1dc0*/  SHF.R.U32.HI R14, RZ, 0x1, R11 ;  /* 0x00000001ff0e7819 */ /* 0x000fe4000001160b */
[----:B------:R-:W-:-:S04]  /*1dd0*/  IADD3 R12, P2, P3, RZ, RZ, R12 ;  /* 0x000000ffff0c7210 */ /* 0x000fc80007b5e00c */
[----:B------:R-:W-:-:S04]  /*1de0*/  IADD3.X R9, PT, PT, R9, 0x3fe00000, R14, P2, P3 ;  /* 0x3fe0000009097810 */ /* 0x000fc800017e640e */
[----:B------:R-:W-:-:S07]  /*1df0*/  LOP3.LUT R13, R9, R10, RZ, 0xfc, !PT ;  /* 0x0000000a090d7212 */ /* 0x000fce00078efcff */
.L_x_13:
[----:B------:R-:W-:-:S04]  /*1e00*/  IMAD.MOV.U32 R23, RZ, RZ, 0x0 ;  /* 0x00000000ff177424 */ /* 0x000fc800078e00ff */
[----:B------:R-:W-:Y:S05]  /*1e10*/  RET.REL.NODEC R22 `(_ZN4slap21bilinearInterpolationEPdS0_S0_S0_S0_PidPfS2_) ;  /* 0xffffffe016787950 */ /* 0x000fea0003c3ffff */
.L_x_20:
[----:B------:R-:W-:-:S00]  /*1e20*/  BRA `(.L_x_20) ;  /* 0xfffffffc00fc7947 */ /* 0x000fc0000383ffff */
[----:B------:R-:W-:-:S00]  /*1e30*/  NOP ;  /* 0x0000000000007918 */ /* 0x000fc00000000000 */
        /* <DEDUP_REMOVED lines=12> */
.L_x_21:


//--------------------- .nv.global.init           --------------------------
	.section	.nv.global.init,"aw",@progbits
	.align	16
.nv.global.init:
	.type		__cudart_sin_cos_coeffs,@object
	.size		__cudart_sin_cos_coeffs,(__cudart_i2opi_d - __cudart_sin_cos_coeffs)
__cudart_sin_cos_coeffs:
        /*0000*/ 	.byte	0x46, 0xd2, 0xb0, 0x2c, 0xf1, 0xe5, 0x5a, 0xbe, 0x92, 0xe3, 0xac, 0x69, 0xe3, 0x1d, 0xc7, 0x3e
        /*0010*/ 	.byte	0xa1, 0x62, 0xdb, 0x19, 0xa0, 0x01, 0x2a, 0xbf, 0x18, 0x08, 0x11, 0x11, 0x11, 0x11, 0x81, 0x3f
        /*0020*/ 	.byte	0x54, 0x55, 0x55, 0x55, 0x55, 0x55, 0xc5, 0xbf, 0x00, 0x00, 0x00, 0x00, 0x00, 0x00, 0x00, 0x00
        /*0030*/ 	.byte	0x00, 0x00, 0x00, 0x00, 0x00, 0x00, 0x00, 0x00, 0x64, 0x81, 0xfd, 0x20, 0x83, 0xff, 0xa8, 0xbd
        /*0040*/ 	.byte	0x28, 0x85, 0xef, 0xc1, 0xa7, 0xee, 0x21, 0x3e, 0xd9, 0xe6, 0x06, 0x8e, 0x4f, 0x7e, 0x92, 0xbe
        /*0050*/ 	.byte	0xe9, 0xbc, 0xdd, 0x19, 0xa0, 0x01, 0xfa, 0x3e, 0x47, 0x5d, 0xc1, 0x16, 0x6c, 0xc1, 0x56, 0xbf
        /*0060*/ 	.byte	0x51, 0x55, 0x55, 0x55, 0x55, 0x55, 0xa5, 0x3f, 0x00, 0x00, 0x00, 0x00, 0x00, 0x00, 0xe0, 0xbf
        /*0070*/ 	.byte	0x00, 0x00, 0x00, 0x00, 0x00, 0x00, 0xf0, 0x3f, 0x00, 0x00, 0x00, 0x00, 0x00, 0x00, 0x00, 0x00
	.type		__cudart_i2opi_d,@object
	.size		__cudart_i2opi_d,(.L_0 - __cudart_i2opi_d)
__cudart_i2opi_d:
        /* <DEDUP_REMOVED lines=9> */
.L_0:


//--------------------- .nv.shared.reserved.0     --------------------------
	.section	.nv.shared.reserved.0,"aw",@nobits
	.weak		__nv_reservedSMEM_offset_0_alias
	.size		__nv_reservedSMEM_offset_0_alias, 0, 64
	.other		__nv_reservedSMEM_offset_0_alias,@"STO_CUDA_RESERVED_SHARED STV_DEFAULT"
__nv_reservedSMEM_offset_0_alias:
	.zero		0
	.zero		64


//--------------------- .nv.constant0._ZN4slap21bilinearInterpolationEPdS0_S0_S0_S0_PidPfS2_ --------------------------
	.section	.nv.constant0._ZN4slap21bilinearInterpolationEPdS0_S0_S0_S0_PidPfS2_,"a",@progbits
	.sectionflags	@""
	.align	4
.nv.constant0._ZN4slap21bilinearInterpolationEPdS0_S0_S0_S0_PidPfS2_:
	.zero		968


//--------------------- SYMBOLS --------------------------

	.type		.nv.reservedSmem.offset0,@object
	.size		.nv.reservedSmem.offset0,0x4
